	.target	sm_90a

	.elftype	@"ET_EXEC"


//--------------------- .note.nv.tkinfo           --------------------------
	.section	.note.nv.tkinfo,"",@"SHT_NOTE"
	.sectionflags	@"SHF_NOTE_NV_TKINFO"
	.tkinfo
        /*0018*/ 	.word	0x00000002
        /*0030*/ 	.string	""
        /*0030*/ 	.string	"ptxas"
        /*0030*/ 	.string	"Cuda compilation tools, release 13.0, V13.0.88"
        /*0030*/ 	.string	"Build cuda_13.0.r13.0/compiler.36424714_0"
        /*0030*/ 	.string	"-arch sm_90a -m 64 "



//--------------------- .note.nv.cuinfo           --------------------------
	.section	.note.nv.cuinfo,"",@"SHT_NOTE"
	.sectionflags	@"SHF_NOTE_NV_CUINFO"
        /*0018*/ 	.short	0x0002
        /*001a*/ 	.short	0x005a
        /*001c*/ 	.short	0x0082
	.zero		2


//--------------------- .nv.info                  --------------------------
	.section	.nv.info,"",@"SHT_CUDA_INFO"
	.align	4


	//----- nvinfo : EIATTR_REGCOUNT
	.align		4
        /*0000*/ 	.byte	0x04, 0x2f
        /*0002*/ 	.short	(.L_15 - .L_14)
	.align		4
.L_14:
        /*0004*/ 	.word	index@(_ZN7cutlass13device_kernelINS_4gemm6kernel13GemmUniversalIN4cute5tupleIJiiiiEEENS1_10collective13CollectiveMmaINS1_34MainloopSm90TmaGmmaWarpSpecializedILi5ENS5_IJNS4_1CILi1EEESB_SB_EEENS1_35KernelTmaWarpSpecializedCooperativeEEENS5_IJNSA_ILi256EEESF_NSA_ILi128EEEEEENS_10bfloat16_tENS5_IJlSB_lEEESI_SJ_NS4_8TiledMMAINS4_8MMA_AtomIJNS4_4SM904GMMA28MMA_64x256x16_F32BF16BF16_SSILNSN_5MajorE0ELSP_0ELNSN_7ScaleInE1ELSQ_1EEEEEENS4_6LayoutINS5_IJNSA_ILi2EEESB_SB_EEENS5_IJSB_NSA_ILi0EEESW_EEEEENS5_IJNS4_10UnderscoreESZ_SZ_EEEEENS4_13SM90_TMA_LOADENS4_14ComposedLayoutINS4_7SwizzleILi3ELi4ELi3EEENS4_18smem_ptr_flag_bitsILi16EEENST_INS5_IJNSA_ILi8EEENSA_ILi64EEEEEENS5_IJS19_SB_EEEEEEEvNS4_8identityES12_S1D_vS1E_EENS_8epilogue10collective6detail29Sm90TmaWarpSpecializedAdapterINS1H_15DefaultEpilogueISI_SJ_SJ_NS1G_6thread17LinearCombinationISI_Li1EffLNS1L_9ScaleType4KindE0ELNS_15FloatRoundStyleE2ESI_EENS1_15EpilogueDefaultEEEEEvvEEEEvNT_6ParamsE)
        /*0008*/ 	.word	0x000000a8


	//----- nvinfo : EIATTR_FRAME_SIZE
	.align		4
.L_15:
        /*000c*/ 	.byte	0x04, 0x11
        /*000e*/ 	.short	(.L_17 - .L_16)
	.align		4
.L_16:
        /*0010*/ 	.word	index@(_ZN7cutlass13device_kernelINS_4gemm6kernel13GemmUniversalIN4cute5tupleIJiiiiEEENS1_10collective13CollectiveMmaINS1_34MainloopSm90TmaGmmaWarpSpecializedILi5ENS5_IJNS4_1CILi1EEESB_SB_EEENS1_35KernelTmaWarpSpecializedCooperativeEEENS5_IJNSA_ILi256EEESF_NSA_ILi128EEEEEENS_10bfloat16_tENS5_IJlSB_lEEESI_SJ_NS4_8TiledMMAINS4_8MMA_AtomIJNS4_4SM904GMMA28MMA_64x256x16_F32BF16BF16_SSILNSN_5MajorE0ELSP_0ELNSN_7ScaleInE1ELSQ_1EEEEEENS4_6LayoutINS5_IJNSA_ILi2EEESB_SB_EEENS5_IJSB_NSA_ILi0EEESW_EEEEENS5_IJNS4_10UnderscoreESZ_SZ_EEEEENS4_13SM90_TMA_LOADENS4_14ComposedLayoutINS4_7SwizzleILi3ELi4ELi3EEENS4_18smem_ptr_flag_bitsILi16EEENST_INS5_IJNSA_ILi8EEENSA_ILi64EEEEEENS5_IJS19_SB_EEEEEEEvNS4_8identityES12_S1D_vS1E_EENS_8epilogue10collective6detail29Sm90TmaWarpSpecializedAdapterINS1H_15DefaultEpilogueISI_SJ_SJ_NS1G_6thread17LinearCombinationISI_Li1EffLNS1L_9ScaleType4KindE0ELNS_15FloatRoundStyleE2ESI_EENS1_15EpilogueDefaultEEEEEvvEEEEvNT_6ParamsE)
        /*0014*/ 	.word	0x00000cf0


	//----- nvinfo : EIATTR_MIN_STACK_SIZE
	.align		4
.L_17:
        /*0018*/ 	.byte	0x04, 0x12
        /*001a*/ 	.short	(.L_19 - .L_18)
	.align		4
.L_18:
        /*001c*/ 	.word	index@(_ZN7cutlass13device_kernelINS_4gemm6kernel13GemmUniversalIN4cute5tupleIJiiiiEEENS1_10collective13CollectiveMmaINS1_34MainloopSm90TmaGmmaWarpSpecializedILi5ENS5_IJNS4_1CILi1EEESB_SB_EEENS1_35KernelTmaWarpSpecializedCooperativeEEENS5_IJNSA_ILi256EEESF_NSA_ILi128EEEEEENS_10bfloat16_tENS5_IJlSB_lEEESI_SJ_NS4_8TiledMMAINS4_8MMA_AtomIJNS4_4SM904GMMA28MMA_64x256x16_F32BF16BF16_SSILNSN_5MajorE0ELSP_0ELNSN_7ScaleInE1ELSQ_1EEEEEENS4_6LayoutINS5_IJNSA_ILi2EEESB_SB_EEENS5_IJSB_NSA_ILi0EEESW_EEEEENS5_IJNS4_10UnderscoreESZ_SZ_EEEEENS4_13SM90_TMA_LOADENS4_14ComposedLayoutINS4_7SwizzleILi3ELi4ELi3EEENS4_18smem_ptr_flag_bitsILi16EEENST_INS5_IJNSA_ILi8EEENSA_ILi64EEEEEENS5_IJS19_SB_EEEEEEEvNS4_8identityES12_S1D_vS1E_EENS_8epilogue10collective6detail29Sm90TmaWarpSpecializedAdapterINS1H_15DefaultEpilogueISI_SJ_SJ_NS1G_6thread17LinearCombinationISI_Li1EffLNS1L_9ScaleType4KindE0ELNS_15FloatRoundStyleE2ESI_EENS1_15EpilogueDefaultEEEEEvvEEEEvNT_6ParamsE)
        /*0020*/ 	.word	0x00000cf0
.L_19:


//--------------------- .nv.compat                --------------------------
	.section	.nv.compat,"",@"SHT_CUDA_COMPAT_INFO"
	.align	4
        /*0000*/ 	.byte	0x02, 0x09, 0x01, 0x00, 0x02, 0x02, 0x04, 0x00, 0x02, 0x05, 0x05, 0x00, 0x03, 0x07, 0x01, 0x01
        /*0010*/ 	.byte	0x02, 0x03, 0x01, 0x00, 0x02, 0x06, 0x01, 0x00, 0x04, 0x0b, 0x08, 0x00, 0x00, 0x00, 0x00, 0x00
        /*0020*/ 	.byte	0x00, 0x00, 0x00, 0x00


//--------------------- .nv.info._ZN7cutlass13device_kernelINS_4gemm6kernel13GemmUniversalIN4cute5tupleIJiiiiEEENS1_10collective13CollectiveMmaINS1_34MainloopSm90TmaGmmaWarpSpecializedILi5ENS5_IJNS4_1CILi1EEESB_SB_EEENS1_35KernelTmaWarpSpecializedCooperativeEEENS5_IJNSA_ILi256EEESF_NSA_ILi128EEEEEENS_10bfloat16_tENS5_IJlSB_lEEESI_SJ_NS4_8TiledMMAINS4_8MMA_AtomIJNS4_4SM904GMMA28MMA_64x256x16_F32BF16BF16_SSILNSN_5MajorE0ELSP_0ELNSN_7ScaleInE1ELSQ_1EEEEEENS4_6LayoutINS5_IJNSA_ILi2EEESB_SB_EEENS5_IJSB_NSA_ILi0EEESW_EEEEENS5_IJNS4_10UnderscoreESZ_SZ_EEEEENS4_13SM90_TMA_LOADENS4_14ComposedLayoutINS4_7SwizzleILi3ELi4ELi3EEENS4_18smem_ptr_flag_bitsILi16EEENST_INS5_IJNSA_ILi8EEENSA_ILi64EEEEEENS5_IJS19_SB_EEEEEEEvNS4_8identityES12_S1D_vS1E_EENS_8epilogue10collective6detail29Sm90TmaWarpSpecializedAdapterINS1H_15DefaultEpilogueISI_SJ_SJ_NS1G_6thread17LinearCombinationISI_Li1EffLNS1L_9ScaleType4KindE0ELNS_15FloatRoundStyleE2ESI_EENS1_15EpilogueDefaultEEEEEvvEEEEvNT_6ParamsE --------------------------
	.section	.nv.info._ZN7cutlass13device_kernelINS_4gemm6kernel13GemmUniversalIN4cute5tupleIJiiiiEEENS1_10collective13CollectiveMmaINS1_34MainloopSm90TmaGmmaWarpSpecializedILi5ENS5_IJNS4_1CILi1EEESB_SB_EEENS1_35KernelTmaWarpSpecializedCooperativeEEENS5_IJNSA_ILi256EEESF_NSA_ILi128EEEEEENS_10bfloat16_tENS5_IJlSB_lEEESI_SJ_NS4_8TiledMMAINS4_8MMA_AtomIJNS4_4SM904GMMA28MMA_64x256x16_F32BF16BF16_SSILNSN_5MajorE0ELSP_0ELNSN_7ScaleInE1ELSQ_1EEEEEENS4_6LayoutINS5_IJNSA_ILi2EEESB_SB_EEENS5_IJSB_NSA_ILi0EEESW_EEEEENS5_IJNS4_10UnderscoreESZ_SZ_EEEEENS4_13SM90_TMA_LOADENS4_14ComposedLayoutINS4_7SwizzleILi3ELi4ELi3EEENS4_18smem_ptr_flag_bitsILi16EEENST_INS5_IJNSA_ILi8EEENSA_ILi64EEEEEENS5_IJS19_SB_EEEEEEEvNS4_8identityES12_S1D_vS1E_EENS_8epilogue10collective6detail29Sm90TmaWarpSpecializedAdapterINS1H_15DefaultEpilogueISI_SJ_SJ_NS1G_6thread17LinearCombinationISI_Li1EffLNS1L_9ScaleType4KindE0ELNS_15FloatRoundStyleE2ESI_EENS1_15EpilogueDefaultEEEEEvvEEEEvNT_6ParamsE,"",@"SHT_CUDA_INFO"
	.sectionflags	@""
	.align	4


	//----- nvinfo : EIATTR_CUDA_API_VERSION
	.align		4
        /*0000*/ 	.byte	0x04, 0x37
        /*0002*/ 	.short	(.L_21 - .L_20)
.L_20:
        /*0004*/ 	.word	0x00000082


	//----- nvinfo : EIATTR_KPARAM_INFO
	.align		4
.L_21:
        /*0008*/ 	.byte	0x04, 0x17
        /*000a*/ 	.short	(.L_23 - .L_22)
.L_22:
        /*000c*/ 	.word	0x00000000
        /*0010*/ 	.short	0x0000
        /*0012*/ 	.short	0x0070
        /*0014*/ 	.byte	0x00, 0xf0, 0x01, 0x10


	//----- nvinfo : EIATTR_SPARSE_MMA_MASK
	.align		4
.L_23:
        /*0018*/ 	.byte	0x03, 0x50
        /*001a*/ 	.short	0x0000


	//----- nvinfo : EIATTR_MAXREG_COUNT
	.align		4
        /*001c*/ 	.byte	0x03, 0x1b
        /*001e*/ 	.short	0x00a8


	//----- nvinfo : EIATTR_NUM_BARRIERS
	.align		4
        /*0020*/ 	.byte	0x02, 0x4c
        /*0022*/ 	.byte	0x01
	.zero		1


	//----- nvinfo : EIATTR_EXTERNS
	.align		4
        /*0024*/ 	.byte	0x04, 0x0f
        /*0026*/ 	.short	(.L_25 - .L_24)


	//   ....[0]....
	.align		4
.L_24:
        /*0028*/ 	.word	index@(__assertfail)


	//----- nvinfo : EIATTR_ANNOTATIONS
	.align		4
.L_25:
        /*002c*/ 	.byte	0x04, 0x55
        /*002e*/ 	.short	(.L_27 - .L_26)


	//   ....[0]....
.L_26:
        /*0030*/ 	.word	0x00000001
        /*0034*/ 	.byte	0xb0, 0x06, 0x00, 0x00, 0x01, 0x00, 0x00, 0x00, 0xd0, 0x06, 0x00, 0x00, 0x01, 0x00, 0x00, 0x00
        /* <DEDUP_REMOVED lines=1382> */
        /*56a4*/ 	.byte	0x60, 0x2e, 0x02, 0x00, 0x01, 0x00, 0x00, 0x00, 0x80, 0x2e, 0x02, 0x00


	//----- nvinfo : EIATTR_MERCURY_ISA_VERSION
	.align		4
.L_27:
        /*56b0*/ 	.byte	0x03, 0x5f
        /*56b2*/ 	.short	0x0101


	//----- nvinfo : EIATTR_INT_WARP_WIDE_INSTR_OFFSETS
	.align		4
        /*56b4*/ 	.byte	0x04, 0x31
        /*56b6*/ 	.short	(.L_29 - .L_28)


	//   ....[0]....
.L_28:
        /*56b8*/ 	.word	0x00000520


	//   ....[1]....
        /*56bc*/ 	.word	0x00000530


	//   ....[2]....
        /*56c0*/ 	.word	0x000005c0


	//----- nvinfo : EIATTR_COOP_GROUP_MASK_REGIDS
	.align		4
.L_29:
        /*56c4*/ 	.byte	0x04, 0x29
        /*56c6*/ 	.short	(.L_31 - .L_30)


	//   ....[0]....
.L_30:
        /*56c8*/ 	.word	0xffffffff


	//   ....[1]....
        /*56cc*/ 	.word	0xffffffff


	//   ....[2]....
        /*56d0*/ 	.word	0xffffffff


	//   ....[3]....
        /*56d4*/ 	.word	0xffffffff


	//   ....[4]....
        /*56d8*/ 	.word	0xffffffff


	//----- nvinfo : EIATTR_COOP_GROUP_INSTR_OFFSETS
	.align		4
.L_31:
        /*56dc*/ 	.byte	0x04, 0x28
        /*56de*/ 	.short	(.L_33 - .L_32)


	//   ....[0]....
.L_32:
        /*56e0*/ 	.word	0x00000070


	//   ....[1]....
        /*56e4*/ 	.word	0x00000080


	//   ....[2]....
        /*56e8*/ 	.word	0x000001a0


	//   ....[3]....
        /*56ec*/ 	.word	0x000003d0


	//   ....[4]....
        /*56f0*/ 	.word	0x00001190


	//----- nvinfo : EIATTR_REG_RECONFIG
	.align		4
.L_33:
        /*56f4*/ 	.byte	0x01, 0x54
	.zero		2


	//----- nvinfo : EIATTR_SYSCALL_OFFSETS
	.align		4
        /*56f8*/ 	.byte	0x04, 0x46
        /*56fa*/ 	.short	(.L_35 - .L_34)


	//   ....[0]....
.L_34:
        /*56fc*/ 	.word	0x00001340


	//----- nvinfo : EIATTR_MBARRIER_INSTR_OFFSETS
	.align		4
.L_35:
        /*5700*/ 	.byte	0x04, 0x39
        /*5702*/ 	.short	(.L_37 - .L_36)


	//   ....[0]....
.L_36:
        /*5704*/ 	.word	0x00000320
        /*5708*/ 	.word	0x000000ff
        /*570c*/ 	.word	0x00000000
        /*5710*/ 	.short	0x0100
        /*5712*/ 	.byte	0x08
	.zero		1


	//   ....[1]....
        /*5714*/ 	.word	0x00000330
        /*5718*/ 	.word	0x000000ff
        /*571c*/ 	.word	0x00000028
        /*5720*/ 	.short	0x0100
        /*5722*/ 	.byte	0x08
	.zero		1


	//   ....[2]....
        /*5724*/ 	.word	0x00000340
        /*5728*/ 	.word	0x000000ff
        /*572c*/ 	.word	0x00000008
        /*5730*/ 	.short	0x0100
        /*5732*/ 	.byte	0x08
	.zero		1


	//   ....[3]....
        /*5734*/ 	.word	0x00000350
        /*5738*/ 	.word	0x000000ff
        /*573c*/ 	.word	0x00000030
        /*5740*/ 	.short	0x0100
        /*5742*/ 	.byte	0x08
	.zero		1


	//   ....[4]....
        /*5744*/ 	.word	0x00000360
        /*5748*/ 	.word	0x000000ff
        /*574c*/ 	.word	0x00000010
        /*5750*/ 	.short	0x0100
        /*5752*/ 	.byte	0x08
	.zero		1


	//   ....[5]....
        /*5754*/ 	.word	0x00000370
        /*5758*/ 	.word	0x000000ff
        /*575c*/ 	.word	0x00000038
        /*5760*/ 	.short	0x0100
        /*5762*/ 	.byte	0x08
	.zero		1


	//   ....[6]....
        /*5764*/ 	.word	0x00000380
        /*5768*/ 	.word	0x000000ff
        /*576c*/ 	.word	0x00000018
        /*5770*/ 	.short	0x0100
        /*5772*/ 	.byte	0x08
	.zero		1


	//   ....[7]....
        /*5774*/ 	.word	0x00000390
        /*5778*/ 	.word	0x000000ff
        /*577c*/ 	.word	0x00000040
        /*5780*/ 	.short	0x0100
        /*5782*/ 	.byte	0x08
	.zero		1


	//   ....[8]....
        /*5784*/ 	.word	0x000003a0
        /*5788*/ 	.word	0x000000ff
        /*578c*/ 	.word	0x00000020
        /*5790*/ 	.short	0x0100
        /*5792*/ 	.byte	0x08
	.zero		1


	//   ....[9]....
        /*5794*/ 	.word	0x000003b0
        /*5798*/ 	.word	0x000000ff
        /*579c*/ 	.word	0x00000048
        /*57a0*/ 	.short	0x0100
        /*57a2*/ 	.byte	0x08
	.zero		1


	//   ....[10]....
        /*57a4*/ 	.word	0x00000640
        /*57a8*/ 	.word	0x000000ff
        /*57ac*/ 	.word	0x00000060
        /*57b0*/ 	.short	0x0100
        /*57b2*/ 	.byte	0x10
	.zero		1


	//   ....[11]....
        /*57b4*/ 	.word	0x000006e0
        /*57b8*/ 	.word	0x000000ff
        /*57bc*/ 	.word	0x00000068
        /*57c0*/ 	.short	0x0100
        /*57c2*/ 	.byte	0x10
	.zero		1


	//   ....[12]....
        /*57c4*/ 	.word	0x000013e0
        /*57c8*/ 	.word	0x00000003
        /*57cc*/ 	.word	0x00000000
        /*57d0*/ 	.short	0x010a
        /*57d2*/ 	.byte	0x3f
	.zero		1


	//   ....[13]....
        /*57d4*/ 	.word	0x00001420
        /*57d8*/ 	.word	0x00000003
        /*57dc*/ 	.word	0x00000000
        /*57e0*/ 	.short	0x010a
        /*57e2*/ 	.byte	0x3f
	.zero		1


	//   ....[14]....
        /*57e4*/ 	.word	0x00008a00
        /*57e8*/ 	.word	0x000000ff
        /*57ec*/ 	.word	0x00000000
        /*57f0*/ 	.short	0x010a
        /*57f2*/ 	.byte	0x0a
	.zero		1


	//   ....[15]....
        /*57f4*/ 	.word	0x00008a40
        /*57f8*/ 	.word	0x000000ff
        /*57fc*/ 	.word	0x00000000
        /*5800*/ 	.short	0x010a
        /*5802*/ 	.byte	0x0a
	.zero		1


	//   ....[16]....
        /*5804*/ 	.word	0x00010ae0
        /*5808*/ 	.word	0x000000ff
        /*580c*/ 	.word	0x00000000
        /*5810*/ 	.short	0x0101
        /*5812*/ 	.byte	0x08
	.zero		1


	//   ....[17]....
        /*5814*/ 	.word	0x00010cf0
        /*5818*/ 	.word	0x000000ff
        /*581c*/ 	.word	0x00000000
        /*5820*/ 	.short	0x0101
        /*5822*/ 	.byte	0x06
	.zero		1


	//   ....[18]....
        /*5824*/ 	.word	0x00022980
        /*5828*/ 	.word	0x0000000e
        /*582c*/ 	.word	0x00000028
        /*5830*/ 	.short	0x010a
        /*5832*/ 	.byte	0x3f
	.zero		1


	//   ....[19]....
        /*5834*/ 	.word	0x00022d80
        /*5838*/ 	.word	0x00000002
        /*583c*/ 	.word	0x00000068
        /*5840*/ 	.short	0x0101
        /*5842*/ 	.byte	0x3f
	.zero		1


	//   ....[20]....
        /*5844*/ 	.word	0x00023580
        /*5848*/ 	.word	0x00000004
        /*584c*/ 	.word	0x00000000
        /*5850*/ 	.short	0x010a
        /*5852*/ 	.byte	0x3f
	.zero		1


	//   ....[21]....
        /*5854*/ 	.word	0x00023610
        /*5858*/ 	.word	0x00000003
        /*585c*/ 	.word	0x00000000
        /*5860*/ 	.short	0x010a
        /*5862*/ 	.byte	0x3f
	.zero		1


	//   ....[22]....
        /*5864*/ 	.word	0x000236a0
        /*5868*/ 	.word	0x00000003
        /*586c*/ 	.word	0x00000000
        /*5870*/ 	.short	0x010a
        /*5872*/ 	.byte	0x3f
	.zero		1


	//   ....[23]....
        /*5874*/ 	.word	0x00023730
        /*5878*/ 	.word	0x00000003
        /*587c*/ 	.word	0x00000000
        /*5880*/ 	.short	0x010a
        /*5882*/ 	.byte	0x3f
	.zero		1


	//   ....[24]....
        /*5884*/ 	.word	0x000237c0
        /*5888*/ 	.word	0x00000003
        /*588c*/ 	.word	0x00000000
        /*5890*/ 	.short	0x010a
        /*5892*/ 	.byte	0x3f
	.zero		1


	//   ....[25]....
        /*5894*/ 	.word	0x00023820
        /*5898*/ 	.word	0x00000003
        /*589c*/ 	.word	0x00000000
        /*58a0*/ 	.short	0x010a
        /*58a2*/ 	.byte	0x3f
	.zero		1


	//   ....[26]....
        /*58a4*/ 	.word	0x00023880
        /*58a8*/ 	.word	0x00000004
        /*58ac*/ 	.word	0x00000000
        /*58b0*/ 	.short	0x010a
        /*58b2*/ 	.byte	0x3f
	.zero		1


	//   ....[27]....
        /*58b4*/ 	.word	0x00023950
        /*58b8*/ 	.word	0x0000000e
        /*58bc*/ 	.word	0x00000028
        /*58c0*/ 	.short	0x010a
        /*58c2*/ 	.byte	0x3f
	.zero		1


	//   ....[28]....
        /*58c4*/ 	.word	0x00023a20
        /*58c8*/ 	.word	0x00000004
        /*58cc*/ 	.word	0x00000000
        /*58d0*/ 	.short	0x010a
        /*58d2*/ 	.byte	0x3f
	.zero		1


	//   ....[29]....
        /*58d4*/ 	.word	0x00023a70
        /*58d8*/ 	.word	0x00000003
        /*58dc*/ 	.word	0x00000000
        /*58e0*/ 	.short	0x010a
        /*58e2*/ 	.byte	0x3f
	.zero		1


	//   ....[30]....
        /*58e4*/ 	.word	0x00023ac0
        /*58e8*/ 	.word	0x00000003
        /*58ec*/ 	.word	0x00000000
        /*58f0*/ 	.short	0x010a
        /*58f2*/ 	.byte	0x3f
	.zero		1


	//   ....[31]....
        /*58f4*/ 	.word	0x00023b10
        /*58f8*/ 	.word	0x00000003
        /*58fc*/ 	.word	0x00000000
        /*5900*/ 	.short	0x010a
        /*5902*/ 	.byte	0x3f
	.zero		1


	//----- nvinfo : EIATTR_NUM_MBARRIERS
	.align		4
.L_37:
        /*5904*/ 	.byte	0x03, 0x38
        /*5906*/ 	.short	0x000c


	//----- nvinfo : EIATTR_EXIT_INSTR_OFFSETS
	.align		4
        /*5908*/ 	.byte	0x04, 0x1c
        /*590a*/ 	.short	(.L_39 - .L_38)


	//   ....[0]....
.L_38:
        /*590c*/ 	.word	0x00000740


	//   ....[1]....
        /*5910*/ 	.word	0x000010b0


	//   ....[2]....
        /*5914*/ 	.word	0x00021f00


	//   ....[3]....
        /*5918*/ 	.word	0x00022610


	//   ....[4]....
        /*591c*/ 	.word	0x00023810


	//----- nvinfo : EIATTR_MAX_THREADS
	.align		4
.L_39:
        /*5920*/ 	.byte	0x04, 0x05
        /*5922*/ 	.short	(.L_41 - .L_40)
.L_40:
        /*5924*/ 	.word	0x00000180
        /*5928*/ 	.word	0x00000001
        /*592c*/ 	.word	0x00000001


	//----- nvinfo : EIATTR_CRS_STACK_SIZE
	.align		4
.L_41:
        /*5930*/ 	.byte	0x04, 0x1e
        /*5932*/ 	.short	(.L_43 - .L_42)
.L_42:
        /*5934*/ 	.word	0x00000000


	//----- nvinfo : EIATTR_CBANK_PARAM_SIZE
	.align		4
.L_43:
        /*5938*/ 	.byte	0x03, 0x19
        /*593a*/ 	.short	0x0470


	//----- nvinfo : EIATTR_PARAM_CBANK
	.align		4
        /*593c*/ 	.byte	0x04, 0x0a
        /*593e*/ 	.short	(.L_45 - .L_44)
	.align		4
.L_44:
        /*5940*/ 	.word	index@(.nv.constant0._ZN7cutlass13device_kernelINS_4gemm6kernel13GemmUniversalIN4cute5tupleIJiiiiEEENS1_10collective13CollectiveMmaINS1_34MainloopSm90TmaGmmaWarpSpecializedILi5ENS5_IJNS4_1CILi1EEESB_SB_EEENS1_35KernelTmaWarpSpecializedCooperativeEEENS5_IJNSA_ILi256EEESF_NSA_ILi128EEEEEENS_10bfloat16_tENS5_IJlSB_lEEESI_SJ_NS4_8TiledMMAINS4_8MMA_AtomIJNS4_4SM904GMMA28MMA_64x256x16_F32BF16BF16_SSILNSN_5MajorE0ELSP_0ELNSN_7ScaleInE1ELSQ_1EEEEEENS4_6LayoutINS5_IJNSA_ILi2EEESB_SB_EEENS5_IJSB_NSA_ILi0EEESW_EEEEENS5_IJNS4_10UnderscoreESZ_SZ_EEEEENS4_13SM90_TMA_LOADENS4_14ComposedLayoutINS4_7SwizzleILi3ELi4ELi3EEENS4_18smem_ptr_flag_bitsILi16EEENST_INS5_IJNSA_ILi8EEENSA_ILi64EEEEEENS5_IJS19_SB_EEEEEEEvNS4_8identityES12_S1D_vS1E_EENS_8epilogue10collective6detail29Sm90TmaWarpSpecializedAdapterINS1H_15DefaultEpilogueISI_SJ_SJ_NS1G_6thread17LinearCombinationISI_Li1EffLNS1L_9ScaleType4KindE0ELNS_15FloatRoundStyleE2ESI_EENS1_15EpilogueDefaultEEEEEvvEEEEvNT_6ParamsE)
        /*5944*/ 	.short	0x0210
        /*5946*/ 	.short	0x0470


	//----- nvinfo : EIATTR_SW_WAR
	.align		4
.L_45:
        /*5948*/ 	.byte	0x04, 0x36
        /*594a*/ 	.short	(.L_47 - .L_46)
.L_46:
        /*594c*/ 	.word	0x00000008
.L_47:


//--------------------- .nv.callgraph             --------------------------
	.section	.nv.callgraph,"",@"SHT_CUDA_CALLGRAPH"
	.align	4
	.sectionentsize	8
	.align		4
        /*0000*/ 	.word	0x00000000
	.align		4
        /*0004*/ 	.word	0xffffffff
	.align		4
        /*0008*/ 	.word	index@(_ZN7cutlass13device_kernelINS_4gemm6kernel13GemmUniversalIN4cute5tupleIJiiiiEEENS1_10collective13CollectiveMmaINS1_34MainloopSm90TmaGmmaWarpSpecializedILi5ENS5_IJNS4_1CILi1EEESB_SB_EEENS1_35KernelTmaWarpSpecializedCooperativeEEENS5_IJNSA_ILi256EEESF_NSA_ILi128EEEEEENS_10bfloat16_tENS5_IJlSB_lEEESI_SJ_NS4_8TiledMMAINS4_8MMA_AtomIJNS4_4SM904GMMA28MMA_64x256x16_F32BF16BF16_SSILNSN_5MajorE0ELSP_0ELNSN_7ScaleInE1ELSQ_1EEEEEENS4_6LayoutINS5_IJNSA_ILi2EEESB_SB_EEENS5_IJSB_NSA_ILi0EEESW_EEEEENS5_IJNS4_10UnderscoreESZ_SZ_EEEEENS4_13SM90_TMA_LOADENS4_14ComposedLayoutINS4_7SwizzleILi3ELi4ELi3EEENS4_18smem_ptr_flag_bitsILi16EEENST_INS5_IJNSA_ILi8EEENSA_ILi64EEEEEENS5_IJS19_SB_EEEEEEEvNS4_8identityES12_S1D_vS1E_EENS_8epilogue10collective6detail29Sm90TmaWarpSpecializedAdapterINS1H_15DefaultEpilogueISI_SJ_SJ_NS1G_6thread17LinearCombinationISI_Li1EffLNS1L_9ScaleType4KindE0ELNS_15FloatRoundStyleE2ESI_EENS1_15EpilogueDefaultEEEEEvvEEEEvNT_6ParamsE)
	.align		4
        /*000c*/ 	.word	index@(__assertfail)
	.align		4
        /*0010*/ 	.word	0x00000000
	.align		4
        /*0014*/ 	.word	0xfffffffe
	.align		4
        /*0018*/ 	.word	0x00000000
	.align		4
        /*001c*/ 	.word	0xfffffffd
	.align		4
        /*0020*/ 	.word	0x00000000
	.align		4
        /*0024*/ 	.word	0xfffffffc


//--------------------- .nv.constant4             --------------------------
	.section	.nv.constant4,"a",@progbits
	.align	8
	.align		8
.nv.constant4:
        /*0000*/ 	.dword	__assertfail
	.align		8
        /*0008*/ 	.dword	__unnamed_1
	.align		8
        /*0010*/ 	.dword	_ZN39_INTERNAL_8d06d391_4_k_cu_cb2883f2_32214cuda3std3__45__cpo5beginE
	.align		8
        /*0018*/ 	.dword	_ZN39_INTERNAL_8d06d391_4_k_cu_cb2883f2_32214cuda3std3__45__cpo3endE
	.align		8
        /*0020*/ 	.dword	_ZN39_INTERNAL_8d06d391_4_k_cu_cb2883f2_32214cuda3std3__45__cpo6cbeginE
	.align		8
        /*0028*/ 	.dword	_ZN39_INTERNAL_8d06d391_4_k_cu_cb2883f2_32214cuda3std3__45__cpo4cendE
	.align		8
        /*0030*/ 	.dword	_ZN39_INTERNAL_8d06d391_4_k_cu_cb2883f2_32214cuda3std3__441_GLOBAL__N__8d06d391_4_k_cu_cb2883f2_32216ignoreE
	.align		8
        /*0038*/ 	.dword	_ZN39_INTERNAL_8d06d391_4_k_cu_cb2883f2_32214cuda3std3__419piecewise_constructE
	.align		8
        /*0040*/ 	.dword	_ZN39_INTERNAL_8d06d391_4_k_cu_cb2883f2_32214cuda3std3__48in_placeE
	.align		8
        /*0048*/ 	.dword	_ZN39_INTERNAL_8d06d391_4_k_cu_cb2883f2_32214cuda3std6ranges3__45__cpo4swapE
	.align		8
        /*0050*/ 	.dword	_ZN39_INTERNAL_8d06d391_4_k_cu_cb2883f2_32214cuda3std6ranges3__45__cpo9iter_moveE
	.align		8
        /*0058*/ 	.dword	_ZN39_INTERNAL_8d06d391_4_k_cu_cb2883f2_32214cute7productE
	.align		8
        /*0060*/ 	.dword	_ZN39_INTERNAL_8d06d391_4_k_cu_cb2883f2_32214cute1_E
	.align		8
        /*0068*/ 	.dword	$str$22
	.align		8
        /*0070*/ 	.dword	$str$23


//--------------------- .text._ZN7cutlass13device_kernelINS_4gemm6kernel13GemmUniversalIN4cute5tupleIJiiiiEEENS1_10collective13CollectiveMmaINS1_34MainloopSm90TmaGmmaWarpSpecializedILi5ENS5_IJNS4_1CILi1EEESB_SB_EEENS1_35KernelTmaWarpSpecializedCooperativeEEENS5_IJNSA_ILi256EEESF_NSA_ILi128EEEEEENS_10bfloat16_tENS5_IJlSB_lEEESI_SJ_NS4_8TiledMMAINS4_8MMA_AtomIJNS4_4SM904GMMA28MMA_64x256x16_F32BF16BF16_SSILNSN_5MajorE0ELSP_0ELNSN_7ScaleInE1ELSQ_1EEEEEENS4_6LayoutINS5_IJNSA_ILi2EEESB_SB_EEENS5_IJSB_NSA_ILi0EEESW_EEEEENS5_IJNS4_10UnderscoreESZ_SZ_EEEEENS4_13SM90_TMA_LOADENS4_14ComposedLayoutINS4_7SwizzleILi3ELi4ELi3EEENS4_18smem_ptr_flag_bitsILi16EEENST_INS5_IJNSA_ILi8EEENSA_ILi64EEEEEENS5_IJS19_SB_EEEEEEEvNS4_8identityES12_S1D_vS1E_EENS_8epilogue10collective6detail29Sm90TmaWarpSpecializedAdapterINS1H_15DefaultEpilogueISI_SJ_SJ_NS1G_6thread17LinearCombinationISI_Li1EffLNS1L_9ScaleType4KindE0ELNS_15FloatRoundStyleE2ESI_EENS1_15EpilogueDefaultEEEEEvvEEEEvNT_6ParamsE --------------------------
	.section	.text._ZN7cutlass13device_kernelINS_4gemm6kernel13GemmUniversalIN4cute5tupleIJiiiiEEENS1_10collective13CollectiveMmaINS1_34MainloopSm90TmaGmmaWarpSpecializedILi5ENS5_IJNS4_1CILi1EEESB_SB_EEENS1_35KernelTmaWarpSpecializedCooperativeEEENS5_IJNSA_ILi256EEESF_NSA_ILi128EEEEEENS_10bfloat16_tENS5_IJlSB_lEEESI_SJ_NS4_8TiledMMAINS4_8MMA_AtomIJNS4_4SM904GMMA28MMA_64x256x16_F32BF16BF16_SSILNSN_5MajorE0ELSP_0ELNSN_7ScaleInE1ELSQ_1EEEEEENS4_6LayoutINS5_IJNSA_ILi2EEESB_SB_EEENS5_IJSB_NSA_ILi0EEESW_EEEEENS5_IJNS4_10UnderscoreESZ_SZ_EEEEENS4_13SM90_TMA_LOADENS4_14ComposedLayoutINS4_7SwizzleILi3ELi4ELi3EEENS4_18smem_ptr_flag_bitsILi16EEENST_INS5_IJNSA_ILi8EEENSA_ILi64EEEEEENS5_IJS19_SB_EEEEEEEvNS4_8identityES12_S1D_vS1E_EENS_8epilogue10collective6detail29Sm90TmaWarpSpecializedAdapterINS1H_15DefaultEpilogueISI_SJ_SJ_NS1G_6thread17LinearCombinationISI_Li1EffLNS1L_9ScaleType4KindE0ELNS_15FloatRoundStyleE2ESI_EENS1_15EpilogueDefaultEEEEEvvEEEEvNT_6ParamsE,"ax",@progbits
	.align	128
.text._ZN7cutlass13device_kernelINS_4gemm6kernel13GemmUniversalIN4cute5tupleIJiiiiEEENS1_10collective13CollectiveMmaINS1_34MainloopSm90TmaGmmaWarpSpecializedILi5ENS5_IJNS4_1CILi1EEESB_SB_EEENS1_35KernelTmaWarpSpecializedCooperativeEEENS5_IJNSA_ILi256EEESF_NSA_ILi128EEEEEENS_10bfloat16_tENS5_IJlSB_lEEESI_SJ_NS4_8TiledMMAINS4_8MMA_AtomIJNS4_4SM904GMMA28MMA_64x256x16_F32BF16BF16_SSILNSN_5MajorE0ELSP_0ELNSN_7ScaleInE1ELSQ_1EEEEEENS4_6LayoutINS5_IJNSA_ILi2EEESB_SB_EEENS5_IJSB_NSA_ILi0EEESW_EEEEENS5_IJNS4_10UnderscoreESZ_SZ_EEEEENS4_13SM90_TMA_LOADENS4_14ComposedLayoutINS4_7SwizzleILi3ELi4ELi3EEENS4_18smem_ptr_flag_bitsILi16EEENST_INS5_IJNSA_ILi8EEENSA_ILi64EEEEEENS5_IJS19_SB_EEEEEEEvNS4_8identityES12_S1D_vS1E_EENS_8epilogue10collective6detail29Sm90TmaWarpSpecializedAdapterINS1H_15DefaultEpilogueISI_SJ_SJ_NS1G_6thread17LinearCombinationISI_Li1EffLNS1L_9ScaleType4KindE0ELNS_15FloatRoundStyleE2ESI_EENS1_15EpilogueDefaultEEEEEvvEEEEvNT_6ParamsE:
        .type           _ZN7cutlass13device_kernelINS_4gemm6kernel13GemmUniversalIN4cute5tupleIJiiiiEEENS1_10collective13CollectiveMmaINS1_34MainloopSm90TmaGmmaWarpSpecializedILi5ENS5_IJNS4_1CILi1EEESB_SB_EEENS1_35KernelTmaWarpSpecializedCooperativeEEENS5_IJNSA_ILi256EEESF_NSA_ILi128EEEEEENS_10bfloat16_tENS5_IJlSB_lEEESI_SJ_NS4_8TiledMMAINS4_8MMA_AtomIJNS4_4SM904GMMA28MMA_64x256x16_F32BF16BF16_SSILNSN_5MajorE0ELSP_0ELNSN_7ScaleInE1ELSQ_1EEEEEENS4_6LayoutINS5_IJNSA_ILi2EEESB_SB_EEENS5_IJSB_NSA_ILi0EEESW_EEEEENS5_IJNS4_10UnderscoreESZ_SZ_EEEEENS4_13SM90_TMA_LOADENS4_14ComposedLayoutINS4_7SwizzleILi3ELi4ELi3EEENS4_18smem_ptr_flag_bitsILi16EEENST_INS5_IJNSA_ILi8EEENSA_ILi64EEEEEENS5_IJS19_SB_EEEEEEEvNS4_8identityES12_S1D_vS1E_EENS_8epilogue10collective6detail29Sm90TmaWarpSpecializedAdapterINS1H_15DefaultEpilogueISI_SJ_SJ_NS1G_6thread17LinearCombinationISI_Li1EffLNS1L_9ScaleType4KindE0ELNS_15FloatRoundStyleE2ESI_EENS1_15EpilogueDefaultEEEEEvvEEEEvNT_6ParamsE,@function
        .size           _ZN7cutlass13device_kernelINS_4gemm6kernel13GemmUniversalIN4cute5tupleIJiiiiEEENS1_10collective13CollectiveMmaINS1_34MainloopSm90TmaGmmaWarpSpecializedILi5ENS5_IJNS4_1CILi1EEESB_SB_EEENS1_35KernelTmaWarpSpecializedCooperativeEEENS5_IJNSA_ILi256EEESF_NSA_ILi128EEEEEENS_10bfloat16_tENS5_IJlSB_lEEESI_SJ_NS4_8TiledMMAINS4_8MMA_AtomIJNS4_4SM904GMMA28MMA_64x256x16_F32BF16BF16_SSILNSN_5MajorE0ELSP_0ELNSN_7ScaleInE1ELSQ_1EEEEEENS4_6LayoutINS5_IJNSA_ILi2EEESB_SB_EEENS5_IJSB_NSA_ILi0EEESW_EEEEENS5_IJNS4_10UnderscoreESZ_SZ_EEEEENS4_13SM90_TMA_LOADENS4_14ComposedLayoutINS4_7SwizzleILi3ELi4ELi3EEENS4_18smem_ptr_flag_bitsILi16EEENST_INS5_IJNSA_ILi8EEENSA_ILi64EEEEEENS5_IJS19_SB_EEEEEEEvNS4_8identityES12_S1D_vS1E_EENS_8epilogue10collective6detail29Sm90TmaWarpSpecializedAdapterINS1H_15DefaultEpilogueISI_SJ_SJ_NS1G_6thread17LinearCombinationISI_Li1EffLNS1L_9ScaleType4KindE0ELNS_15FloatRoundStyleE2ESI_EENS1_15EpilogueDefaultEEEEEvvEEEEvNT_6ParamsE,(.L_x_578 - _ZN7cutlass13device_kernelINS_4gemm6kernel13GemmUniversalIN4cute5tupleIJiiiiEEENS1_10collective13CollectiveMmaINS1_34MainloopSm90TmaGmmaWarpSpecializedILi5ENS5_IJNS4_1CILi1EEESB_SB_EEENS1_35KernelTmaWarpSpecializedCooperativeEEENS5_IJNSA_ILi256EEESF_NSA_ILi128EEEEEENS_10bfloat16_tENS5_IJlSB_lEEESI_SJ_NS4_8TiledMMAINS4_8MMA_AtomIJNS4_4SM904GMMA28MMA_64x256x16_F32BF16BF16_SSILNSN_5MajorE0ELSP_0ELNSN_7ScaleInE1ELSQ_1EEEEEENS4_6LayoutINS5_IJNSA_ILi2EEESB_SB_EEENS5_IJSB_NSA_ILi0EEESW_EEEEENS5_IJNS4_10UnderscoreESZ_SZ_EEEEENS4_13SM90_TMA_LOADENS4_14ComposedLayoutINS4_7SwizzleILi3ELi4ELi3EEENS4_18smem_ptr_flag_bitsILi16EEENST_INS5_IJNSA_ILi8EEENSA_ILi64EEEEEENS5_IJS19_SB_EEEEEEEvNS4_8identityES12_S1D_vS1E_EENS_8epilogue10collective6detail29Sm90TmaWarpSpecializedAdapterINS1H_15DefaultEpilogueISI_SJ_SJ_NS1G_6thread17LinearCombinationISI_Li1EffLNS1L_9ScaleType4KindE0ELNS_15FloatRoundStyleE2ESI_EENS1_15EpilogueDefaultEEEEEvvEEEEvNT_6ParamsE)
        .other          _ZN7cutlass13device_kernelINS_4gemm6kernel13GemmUniversalIN4cute5tupleIJiiiiEEENS1_10collective13CollectiveMmaINS1_34MainloopSm90TmaGmmaWarpSpecializedILi5ENS5_IJNS4_1CILi1EEESB_SB_EEENS1_35KernelTmaWarpSpecializedCooperativeEEENS5_IJNSA_ILi256EEESF_NSA_ILi128EEEEEENS_10bfloat16_tENS5_IJlSB_lEEESI_SJ_NS4_8TiledMMAINS4_8MMA_AtomIJNS4_4SM904GMMA28MMA_64x256x16_F32BF16BF16_SSILNSN_5MajorE0ELSP_0ELNSN_7ScaleInE1ELSQ_1EEEEEENS4_6LayoutINS5_IJNSA_ILi2EEESB_SB_EEENS5_IJSB_NSA_ILi0EEESW_EEEEENS5_IJNS4_10UnderscoreESZ_SZ_EEEEENS4_13SM90_TMA_LOADENS4_14ComposedLayoutINS4_7SwizzleILi3ELi4ELi3EEENS4_18smem_ptr_flag_bitsILi16EEENST_INS5_IJNSA_ILi8EEENSA_ILi64EEEEEENS5_IJS19_SB_EEEEEEEvNS4_8identityES12_S1D_vS1E_EENS_8epilogue10collective6detail29Sm90TmaWarpSpecializedAdapterINS1H_15DefaultEpilogueISI_SJ_SJ_NS1G_6thread17LinearCombinationISI_Li1EffLNS1L_9ScaleType4KindE0ELNS_15FloatRoundStyleE2ESI_EENS1_15EpilogueDefaultEEEEEvvEEEEvNT_6ParamsE,@"STO_CUDA_ENTRY STV_DEFAULT"
_ZN7cutlass13device_kernelINS_4gemm6kernel13GemmUniversalIN4cute5tupleIJiiiiEEENS1_10collective13CollectiveMmaINS1_34MainloopSm90TmaGmmaWarpSpecializedILi5ENS5_IJNS4_1CILi1EEESB_SB_EEENS1_35KernelTmaWarpSpecializedCooperativeEEENS5_IJNSA_ILi256EEESF_NSA_ILi128EEEEEENS_10bfloat16_tENS5_IJlSB_lEEESI_SJ_NS4_8TiledMMAINS4_8MMA_AtomIJNS4_4SM904GMMA28MMA_64x256x16_F32BF16BF16_SSILNSN_5MajorE0ELSP_0ELNSN_7ScaleInE1ELSQ_1EEEEEENS4_6LayoutINS5_IJNSA_ILi2EEESB_SB_EEENS5_IJSB_NSA_ILi0EEESW_EEEEENS5_IJNS4_10UnderscoreESZ_SZ_EEEEENS4_13SM90_TMA_LOADENS4_14ComposedLayoutINS4_7SwizzleILi3ELi4ELi3EEENS4_18smem_ptr_flag_bitsILi16EEENST_INS5_IJNSA_ILi8EEENSA_ILi64EEEEEENS5_IJS19_SB_EEEEEEEvNS4_8identityES12_S1D_vS1E_EENS_8epilogue10collective6detail29Sm90TmaWarpSpecializedAdapterINS1H_15DefaultEpilogueISI_SJ_SJ_NS1G_6thread17LinearCombinationISI_Li1EffLNS1L_9ScaleType4KindE0ELNS_15FloatRoundStyleE2ESI_EENS1_15EpilogueDefaultEEEEEvvEEEEvNT_6ParamsE:
[----:B------:R-:W0:Y:S02]  /*0000*/  LDC R1, c[0x0][0x28] ;  /* 0x00000a00ff017b82 */ /* 0x000e240000000800 */
[----:B0-----:R-:W-:Y:S01]  /*0010*/  VIADD R1, R1, 0xfffff310 ;  /* 0xfffff31001017836 */ /* 0x001fe20000000000 */
[----:B------:R-:W0:Y:S01]  /*0020*/  S2R R2, SR_TID.X ;  /* 0x0000000000027919 */ /* 0x000e220000002100 */
[----:B------:R-:W-:Y:S01]  /*0030*/  ELECT P0, URZ, PT ;  /* 0x00000000003f782f */ /* 0x000fe20003800000 */
[----:B------:R-:W-:Y:S01]  /*0040*/  BSSY B0, `(.L_x_0) ;  /* 0x0000015000007945 */ /* 0x000fe20003800000 */
[--C-:B0-----:R-:W-:Y:S02]  /*0050*/  SHF.R.U32.HI R0, RZ, 0x5, R2.reuse ;  /* 0x00000005ff007819 */ /* 0x101fe40000011602 */
[----:B------:R-:W-:-:S03]  /*0060*/  SHF.R.U32.HI R160, RZ, 0x7, R2 ;  /* 0x00000007ffa07819 */ /* 0x000fc60000011602 */
[----:B------:R-:W0:Y:S04]  /*0070*/  SHFL.IDX PT, R3, R0, RZ, 0x1f ;  /* 0x00001fff00037589 */ /* 0x000e2800000e0000 */
[----:B------:R-:W1:Y:S01]  /*0080*/  SHFL.IDX PT, R2, R160, RZ, 0x1f ;  /* 0x00001fffa0027589 */ /* 0x000e6200000e0000 */
[----:B0-----:R-:W-:Y:S02]  /*0090*/  R2UR UR10, R3 ;  /* 0x00000000030a72ca */ /* 0x001fe400000e0000 */
[----:B-1----:R-:W-:-:S11]  /*00a0*/  R2UR UR5, R2 ;  /* 0x00000000020572ca */ /* 0x002fd600000e0000 */
[----:B------:R-:W-:Y:S02]  /*00b0*/  USHF.R.S32.HI UR4, URZ, 0x1f, UR10 ;  /* 0x0000001f3f047899 */ /* 0x000fe4000801140a */
[----:B------:R-:W-:Y:S02]  /*00c0*/  ISETP.NE.OR P0, PT, RZ, UR10, !P0 ;  /* 0x0000000aff007c0c */ /* 0x000fe4000c705670 */
[----:B------:R-:W-:-:S04]  /*00d0*/  ULEA.HI UR4, UR4, UR10, URZ, 0x2 ;  /* 0x0000000a04047291 */ /* 0x000fc8000f8f103f */
[----:B------:R-:W-:-:S04]  /*00e0*/  ULOP3.LUT UR4, UR4, 0xfffffffc, URZ, 0xc0, !UPT ;  /* 0xfffffffc04047892 */ /* 0x000fc8000f8ec03f */
[----:B------:R-:W-:-:S03]  /*00f0*/  UIADD3 UR10, UR10, -UR4, URZ ;  /* 0x800000040a0a7290 */ /* 0x000fc6000fffe03f */
[----:B------:R-:W-:Y:S09]  /*0100*/  @P0 BRA `(.L_x_1) ;  /* 0x0000000000200947 */ /* 0x000ff20003800000 */
[----:B------:R-:W-:Y:S02]  /*0110*/  ULDC.64 UR6, c[0x0][0x198] ;  /* 0x0000660000067ab9 */ /* 0x000fe40000000a00 */
[----:B------:R-:W-:Y:S02]  /*0120*/  UIADD3 UR8, UP0, UR6, 0xf0, URZ ;  /* 0x000000f006087890 */ /* 0x000fe4000ff1e03f */
[----:B------:R-:W-:Y:S02]  /*0130*/  UIADD3 UR6, UP1, UR6, 0x1f0, URZ ;  /* 0x000001f006067890 */ /* 0x000fe4000ff3e03f */
[----:B------:R-:W-:Y:S02]  /*0140*/  UIADD3.X UR9, URZ, UR7, URZ, UP0, !UPT ;  /* 0x000000073f097290 */ /* 0x000fe400087fe43f */
[----:B------:R-:W-:-:S07]  /*0150*/  UIADD3.X UR7, URZ, UR7, URZ, UP1, !UPT ;  /* 0x000000073f077290 */ /* 0x000fce0008ffe43f */
[----:B------:R0:W-:Y:S02]  /*0160*/  UTMACCTL.PF [UR8] ;  /* 0x00000000080079b9 */ /* 0x0001e40008040000 */
[----:B------:R0:W-:Y:S02]  /*0170*/  UTMACCTL.PF [UR6] ;  /* 0x00000000060079b9 */ /* 0x0001e40008040000 */
[----:B0-----:R-:W-:Y:S01]  /*0180*/  NOP ;  /* 0x0000000000007918 */ /* 0x001fe20000000000 */
.L_x_1:
[----:B------:R-:W-:Y:S05]  /*0190*/  BSYNC B0 ;  /* 0x0000000000007941 */ /* 0x000fea0003800000 */
.L_x_0:
[----:B------:R-:W0:Y:S01]  /*01a0*/  SHFL.IDX PT, R2, R0, RZ, 0x1f ;  /* 0x00001fff00027589 */ /* 0x000e2200000e0000 */
[----:B------:R-:W-:Y:S01]  /*01b0*/  UISETP.NE.AND UP0, UPT, UR10, 0x3, UPT ;  /* 0x000000030a00788c */ /* 0x000fe2000bf05270 */
[----:B------:R-:W-:Y:S01]  /*01c0*/  ISETP.NE.AND P1, PT, RZ, UR5, PT ;  /* 0x00000005ff007c0c */ /* 0x000fe2000bf25270 */
[----:B------:R-:W-:Y:S02]  /*01d0*/  UIADD3 UR18, UR5, -0x1, URZ ;  /* 0xffffffff05127890 */ /* 0x000fe4000fffe03f */
[----:B------:R-:W-:Y:S02]  /*01e0*/  UISETP.EQ.OR UP0, UPT, UR10, URZ, !UP0 ;  /* 0x0000003f0a00728c */ /* 0x000fe4000c702670 */
[----:B------:R-:W-:Y:S02]  /*01f0*/  UISETP.GE.U32.AND UP1, UPT, UR18, 0x2, UPT ;  /* 0x000000021200788c */ /* 0x000fe4000bf26070 */
[----:B------:R-:W-:-:S04]  /*0200*/  UISETP.EQ.AND UP0, UPT, UR5, URZ, UP0 ;  /* 0x0000003f0500728c */ /* 0x000fc80008702270 */
[----:B------:R-:W-:-:S04]  /*0210*/  USEL UR38, URZ, 0x1, !UP0 ;  /* 0x000000013f267887 */ /* 0x000fc8000c000000 */
[----:B------:R-:W-:Y:S01]  /*0220*/  USEL UR38, UR38, 0x2, UP1 ;  /* 0x0000000226267887 */ /* 0x000fe20008800000 */
[----:B0-----:R-:W-:-:S13]  /*0230*/  ISETP.NE.AND P0, PT, R2, RZ, PT ;  /* 0x000000ff0200720c */ /* 0x001fda0003f05270 */
[----:B------:R-:W-:Y:S05]  /*0240*/  @P0 BRA `(.L_x_2) ;  /* 0x0000000000600947 */ /* 0x000fea0003800000 */
[----:B------:R-:W0:Y:S01]  /*0250*/  S2UR UR8, SR_CgaCtaId ;  /* 0x00000000000879c3 */ /* 0x000e220000008800 */
[----:B------:R-:W-:Y:S01]  /*0260*/  UMOV UR4, 0x400 ;  /* 0x0000040000047882 */ /* 0x000fe20000000000 */
[----:B------:R-:W-:Y:S01]  /*0270*/  UMOV UR5, 0x1 ;  /* 0x0000000100057882 */ /* 0x000fe20000000000 */
[----:B------:R-:W-:Y:S01]  /*0280*/  UMOV UR6, 0x100 ;  /* 0x0000010000067882 */ /* 0x000fe20000000000 */
[----:B------:R-:W-:Y:S01]  /*0290*/  ELECT P0, URZ, PT ;  /* 0x00000000003f782f */ /* 0x000fe20003800000 */
[----:B------:R-:W-:-:S04]  /*02a0*/  UIADD3 UR6, -UR6, 0x100000, URZ ;  /* 0x0010000006067890 */ /* 0x000fc8000fffe13f */
[----:B------:R-:W-:Y:S02]  /*02b0*/  USHF.L.U32 UR7, UR6, 0xb, URZ ;  /* 0x0000000b06077899 */ /* 0x000fe4000800063f */
[----:B------:R-:W-:Y:S02]  /*02c0*/  USHF.L.U32 UR6, UR6, 0x1, URZ ;  /* 0x0000000106067899 */ /* 0x000fe4000800063f */
[----:B0-----:R-:W-:Y:S02]  /*02d0*/  ULEA UR8, UR8, UR4, 0x18 ;  /* 0x0000000408087291 */ /* 0x001fe4000f8ec03f */
[----:B------:R-:W-:-:S04]  /*02e0*/  UIADD3 UR4, -UR5, 0x100000, URZ ;  /* 0x0010000005047890 */ /* 0x000fc8000fffe13f */
[----:B------:R-:W-:Y:S02]  /*02f0*/  USHF.L.U32 UR5, UR4, 0xb, URZ ;  /* 0x0000000b04057899 */ /* 0x000fe4000800063f */
[----:B------:R-:W-:Y:S01]  /*0300*/  USHF.L.U32 UR4, UR4, 0x1, URZ ;  /* 0x0000000104047899 */ /* 0x000fe2000800063f */
[----:B------:R-:W0:Y:S11]  /*0310*/  FENCE.VIEW.ASYNC.S ;  /* 0x00000000000073c6 */ /* 0x000e360000000000 */
[----:B0-----:R0:W1:Y:S01]  /*0320*/  SYNCS.EXCH.64 URZ, [UR8], UR4 ;  /* 0x00000004083f75b2 */ /* 0x0010620008000100 */
[----:B------:R0:W2:Y:S01]  /*0330*/  SYNCS.EXCH.64 URZ, [UR8+0x28], UR6 ;  /* 0x00002806083f75b2 */ /* 0x0000a20008000100 */
[----:B------:R0:W3:Y:S01]  /*0340*/  SYNCS.EXCH.64 URZ, [UR8+0x8], UR4 ;  /* 0x00000804083f75b2 */ /* 0x0000e20008000100 */
[----:B------:R0:W4:Y:S01]  /*0350*/  SYNCS.EXCH.64 URZ, [UR8+0x30], UR6 ;  /* 0x00003006083f75b2 */ /* 0x0001220008000100 */
[----:B------:R0:W0:Y:S01]  /*0360*/  SYNCS.EXCH.64 URZ, [UR8+0x10], UR4 ;  /* 0x00001004083f75b2 */ /* 0x0000220008000100 */
[----:B------:R0:W0:Y:S01]  /*0370*/  SYNCS.EXCH.64 URZ, [UR8+0x38], UR6 ;  /* 0x00003806083f75b2 */ /* 0x0000220008000100 */
[----:B------:R0:W0:Y:S01]  /*0380*/  SYNCS.EXCH.64 URZ, [UR8+0x18], UR4 ;  /* 0x00001804083f75b2 */ /* 0x0000220008000100 */
[----:B------:R0:W0:Y:S01]  /*0390*/  SYNCS.EXCH.64 URZ, [UR8+0x40], UR6 ;  /* 0x00004006083f75b2 */ /* 0x0000220008000100 */
[----:B------:R0:W0:Y:S01]  /*03a0*/  SYNCS.EXCH.64 URZ, [UR8+0x20], UR4 ;  /* 0x00002004083f75b2 */ /* 0x0000220008000100 */
[----:B------:R0:W0:Y:S01]  /*03b0*/  SYNCS.EXCH.64 URZ, [UR8+0x48], UR6 ;  /* 0x00004806083f75b2 */ /* 0x0000220008000100 */
[----:B------:R-:W-:Y:S01]  /*03c0*/  NOP ;  /* 0x0000000000007918 */ /* 0x000fe20000000000 */
.L_x_2:
[----:B------:R-:W5:Y:S01]  /*03d0*/  SHFL.IDX PT, R0, R0, RZ, 0x1f ;  /* 0x00001fff00007589 */ /* 0x000f6200000e0000 */
[----:B------:R-:W-:Y:S01]  /*03e0*/  ELECT P0, URZ, PT ;  /* 0x00000000003f782f */ /* 0x000fe20003800000 */
[----:B------:R-:W1:Y:S01]  /*03f0*/  S2UR UR17, SR_CTAID.Y ;  /* 0x00000000001179c3 */ /* 0x000e620000002600 */
[----:B0-----:R-:W-:Y:S01]  /*0400*/  ULDC UR5, c[0x0][0x65c] ;  /* 0x0001970000057ab9 */ /* 0x001fe20000000800 */
[----:B------:R-:W-:Y:S01]  /*0410*/  UMOV UR12, 0x20 ;  /* 0x00000020000c7882 */ /* 0x000fe20000000000 */
[----:B------:R-:W-:Y:S01]  /*0420*/  UISETP.NE.AND UP2, UPT, UR5, 0x1, UPT ;  /* 0x000000010500788c */ /* 0x000fe2000bf45270 */
[----:B------:R-:W-:Y:S01]  /*0430*/  NOP ;  /* 0x0000000000007918 */ /* 0x000fe20000000000 */
[----:B------:R-:W-:Y:S02]  /*0440*/  NOP ;  /* 0x0000000000007918 */ /* 0x000fe40000000000 */
[----:B------:R-:W-:Y:S01]  /*0450*/  UP2UR UR39, UPR, URZ, 0x4 ;  /* 0x000000043f277883 */ /* 0x000fe20008000000 */
[----:B------:R-:W0:Y:S01]  /*0460*/  S2UR UR4, SR_CTAID.X ;  /* 0x00000000000479c3 */ /* 0x000e220000002500 */
[----:B------:R-:W-:-:S02]  /*0470*/  PLOP3.LUT P2, PT, PT, PT, UP2, 0x80, 0x0 ;  /* 0x000000000000781c */ /* 0x000fc40003f4f028 */
[----:B------:R-:W-:Y:S02]  /*0480*/  PLOP3.LUT P4, PT, PT, PT, UP2, 0x80, 0x0 ;  /* 0x000000000000781c */ /* 0x000fe40003f8f028 */
[----:B------:R-:W-:Y:S01]  /*0490*/  PLOP3.LUT P3, PT, PT, PT, UP2, 0x80, 0x0 ;  /* 0x000000000000781c */ /* 0x000fe20003f6f028 */
[----:B------:R-:W-:Y:S01]  /*04a0*/  @UP2 ULDC UR14, c[0x0][0x10] ;  /* 0x00000400000e2ab9 */ /* 0x000fe20000000800 */
[----:B------:R-:W-:Y:S01]  /*04b0*/  @UP2 UMOV UR9, URZ ;  /* 0x0000003f00092c82 */ /* 0x000fe20008000000 */
[----:B------:R-:W-:Y:S01]  /*04c0*/  @!UP2 ULDC UR11, c[0x0][0xc] ;  /* 0x00000300000baab9 */ /* 0x000fe20000000800 */
[----:B-----5:R-:W-:Y:S01]  /*04d0*/  ISETP.NE.OR P0, PT, R0, RZ, !P0 ;  /* 0x000000ff0000720c */ /* 0x020fe20004705670 */
[----:B-1----:R-:W-:Y:S02]  /*04e0*/  @UP2 UMOV UR7, UR17 ;  /* 0x0000001100072c82 */ /* 0x002fe40008000000 */
[----:B------:R-:W-:Y:S01]  /*04f0*/  @UP2 UMOV UR8, UR7 ;  /* 0x0000000700082c82 */ /* 0x000fe20008000000 */
[----:B------:R-:W-:Y:S01]  /*0500*/  @!UP2 UMOV UR7, UR17 ;  /* 0x000000110007ac82 */ /* 0x000fe20008000000 */
[----:B0-----:R-:W-:-:S08]  /*0510*/  @UP2 UIMAD.WIDE.U32 UR14, UR4, UR14, UR8 ;  /* 0x0000000e040e22a5 */ /* 0x001fd0000f8e0008 */
[----:B------:R-:W-:Y:S01]  /*0520*/  VOTEU.ALL UP0, P0 ;  /* 0x00000000003f7886 */ /* 0x000fe20000000000 */
[----:B------:R-:W-:Y:S01]  /*0530*/  VOTEU.ALL UP1, P0 ;  /* 0x00000000003f7886 */ /* 0x000fe20000020000 */
[----:B------:R-:W-:-:S03]  /*0540*/  IMAD.U32 R2, RZ, RZ, UR14 ;  /* 0x0000000eff027e24 */ /* 0x000fc6000f8e00ff */
[----:B------:R-:W0:Y:S01]  /*0550*/  @!UP0 S2UR UR6, SR_CgaCtaId ;  /* 0x00000000000689c3 */ /* 0x000e220000008800 */
[----:B------:R-:W-:Y:S01]  /*0560*/  @!UP0 UMOV UR5, 0x400 ;  /* 0x0000040000058882 */ /* 0x000fe20000000000 */
[----:B------:R-:W-:-:S04]  /*0570*/  @!UP0 UIADD3 UR12, -UR12, 0x100000, URZ ;  /* 0x001000000c0c8890 */ /* 0x000fc8000fffe13f */
[----:B------:R-:W-:Y:S02]  /*0580*/  @!UP0 USHF.L.U32 UR13, UR12, 0xb, URZ ;  /* 0x0000000b0c0d8899 */ /* 0x000fe4000800063f */
[----:B------:R-:W-:Y:S01]  /*0590*/  @!UP0 USHF.L.U32 UR12, UR12, 0x1, URZ ;  /* 0x000000010c0c8899 */ /* 0x000fe2000800063f */
[----:B------:R-:W-:Y:S01]  /*05a0*/  IMAD.U32 R3, RZ, RZ, UR15 ;  /* 0x0000000fff037e24 */ /* 0x000fe2000f8e00ff */
[----:B0-----:R-:W-:Y:S01]  /*05b0*/  @!UP0 ULEA UR16, UR6, UR5, 0x18 ;  /* 0x0000000506108291 */ /* 0x001fe2000f8ec03f */
[----:B------:R-:W-:Y:S01]  /*05c0*/  VOTEU.ALL UP0, P0 ;  /* 0x00000000003f7886 */ /* 0x000fe20000000000 */
[----:B------:R-:W-:Y:S01]  /*05d0*/  PLOP3.LUT P0, PT, PT, PT, UP2, 0x80, 0x0 ;  /* 0x000000000000781c */ /* 0x000fe20003f0f028 */
[----:B------:R-:W-:Y:S01]  /*05e0*/  UMOV UR5, URZ ;  /* 0x0000003f00057c82 */ /* 0x000fe20008000000 */
[----:B------:R-:W-:Y:S01]  /*05f0*/  @UP2 UMOV UR6, URZ ;  /* 0x0000003f00062c82 */ /* 0x000fe20008000000 */
[----:B------:R-:W-:Y:S02]  /*0600*/  @!UP2 UIMAD.WIDE.U32 UR8, UR11, UR7, UR4 ;  /* 0x000000070b08a2a5 */ /* 0x000fe4000f8e0004 */
[----:B------:R-:W-:-:S04]  /*0610*/  @UP2 UIADD3 UR6, UR15, UR6, URZ ;  /* 0x000000060f062290 */ /* 0x000fc8000fffe03f */
[----:B------:R-:W-:Y:S01]  /*0620*/  IMAD.U32 R5, RZ, RZ, UR9 ;  /* 0x00000009ff057e24 */ /* 0x000fe2000f8e00ff */
[----:B------:R-:W0:Y:S02]  /*0630*/  FENCE.VIEW.ASYNC.S ;  /* 0x00000000000073c6 */ /* 0x000e240000000000 */
[----:B0-----:R0:W2:Y:S01]  /*0640*/  @!UP0 SYNCS.EXCH.64 URZ, [UR16+0x60], UR12 ;  /* 0x0000600c103f85b2 */ /* 0x0010a20008000100 */
[----:B------:R-:W-:Y:S01]  /*0650*/  @P2 IMAD.U32 R6, RZ, RZ, UR6 ;  /* 0x00000006ff062e24 */ /* 0x000fe2000f8e00ff */
[----:B------:R-:W-:Y:S01]  /*0660*/  MOV R4, UR8 ;  /* 0x0000000800047c02 */ /* 0x000fe20008000f00 */
[----:B------:R-:W-:Y:S01]  /*0670*/  @!P4 IMAD.MOV.U32 R6, RZ, RZ, R5 ;  /* 0x000000ffff06c224 */ /* 0x000fe200078e0005 */
[----:B------:R-:W-:Y:S01]  /*0680*/  @P0 MOV R7, R2 ;  /* 0x0000000200070202 */ /* 0x000fe20000000f00 */
[----:B------:R-:W-:Y:S02]  /*0690*/  IMAD.U32 R2, RZ, RZ, UR8 ;  /* 0x00000008ff027e24 */ /* 0x000fe4000f8e00ff */
[----:B------:R-:W-:Y:S01]  /*06a0*/  IMAD.U32 R3, RZ, RZ, UR9 ;  /* 0x00000009ff037e24 */ /* 0x000fe2000f8e00ff */
[----:B------:R0:W-:Y:S01]  /*06b0*/  STL [R1+0x200], R6 ;  /* 0x0002000601007387 */ /* 0x0001e20000100800 */
[----:B------:R-:W-:-:S05]  /*06c0*/  @!P3 IMAD.MOV.U32 R7, RZ, RZ, R2 ;  /* 0x000000ffff07b224 */ /* 0x000fca00078e0002 */
[----:B------:R0:W-:Y:S01]  /*06d0*/  STL [R1+0x204], R7 ;  /* 0x0002040701007387 */ /* 0x0001e20000100800 */
[----:B------:R0:W2:Y:S01]  /*06e0*/  @!UP1 SYNCS.EXCH.64 URZ, [UR16+0x68], UR12 ;  /* 0x0000680c103f95b2 */ /* 0x0000a20008000100 */
[----:B------:R-:W-:Y:S01]  /*06f0*/  NOP ;  /* 0x0000000000007918 */ /* 0x000fe20000000000 */
[----:B--234-:R-:W-:Y:S06]  /*0700*/  BAR.SYNC.DEFER_BLOCKING 0x0 ;  /* 0x0000000000007b1d */ /* 0x01cfec0000010000 */
[----:B------:R-:W-:Y:S05]  /*0710*/  @!P1 BRA `(.L_x_3) ;  /* 0x0000021400fc9947 */ /* 0x000fea0003800000 */
[----:B------:R-:W-:-:S06]  /*0720*/  UISETP.GT.U32.AND UP0, UPT, UR18, 0x1, UPT ;  /* 0x000000011200788c */ /* 0x000fcc000bf04070 */
[----:B------:R-:W-:-:S13]  /*0730*/  PLOP3.LUT P0, PT, PT, PT, UP0, 0x80, 0x0 ;  /* 0x000000000000781c */ /* 0x000fda0003f0f008 */
[----:B0-----:R-:W-:Y:S05]  /*0740*/  @P0 EXIT ;  /* 0x000000000000094d */ /* 0x001fea0003800000 */
[----:B------:R-:W-:Y:S01]  /*0750*/  ULDC.64 UR8, c[0x0][0x650] ;  /* 0x0001940000087ab9 */ /* 0x000fe20000000a00 */
[----:B------:R-:W-:Y:S01]  /*0760*/  UMOV UR40, 0xffffffff ;  /* 0xffffffff00287882 */ /* 0x000fe20000000000 */
[----:B------:R-:W-:Y:S01]  /*0770*/  ISETP.GE.U32.AND P0, PT, R7, UR8, PT ;  /* 0x0000000807007c0c */ /* 0x000fe2000bf06070 */
[----:B------:R-:W-:Y:S01]  /*0780*/  UMOV UR41, 0xffffffff ;  /* 0xffffffff00297882 */ /* 0x000fe20000000000 */
[----:B------:R-:W-:Y:S01]  /*0790*/  UMOV UR42, 0xffffffff ;  /* 0xffffffff002a7882 */ /* 0x000fe20000000000 */
[----:B------:R-:W-:Y:S02]  /*07a0*/  PRMT R0, RZ, 0x7610, R0 ;  /* 0x00007610ff007816 */ /* 0x000fe40000000000 */
[----:B------:R-:W-:-:S13]  /*07b0*/  ISETP.GE.U32.AND.EX P0, PT, R6, UR9, PT, P0 ;  /* 0x0000000906007c0c */ /* 0x000fda000bf06100 */
[----:B------:R-:W-:Y:S05]  /*07c0*/  @P0 BRA `(.L_x_4) ;  /* 0x0000000400800947 */ /* 0x000fea0003800000 */
[----:B------:R-:W-:Y:S01]  /*07d0*/  I2FP.F32.U32 R0, UR4 ;  /* 0x0000000400007c45 */ /* 0x000fe20008201000 */
[----:B------:R-:W-:Y:S01]  /*07e0*/  ULDC.64 UR16, c[0x0][0x628] ;  /* 0x00018a0000107ab9 */ /* 0x000fe20000000a00 */
[----:B------:R-:W-:Y:S01]  /*07f0*/  ULDC UR6, c[0x0][0x150] ;  /* 0x0000540000067ab9 */ /* 0x000fe20000000800 */
[----:B------:R-:W-:Y:S01]  /*0800*/  ISETP.NE.U32.AND P0, PT, RZ, UR16, PT ;  /* 0x00000010ff007c0c */ /* 0x000fe2000bf05070 */
[----:B------:R-:W-:Y:S01]  /*0810*/  ULDC UR15, c[0x0][0x630] ;  /* 0x00018c00000f7ab9 */ /* 0x000fe20000000800 */
[----:B------:R-:W-:Y:S01]  /*0820*/  FMUL R0, R0, UR6 ;  /* 0x0000000600007c20 */ /* 0x000fe20008400000 */
[----:B------:R-:W-:Y:S01]  /*0830*/  R2UR UR18, R7 ;  /* 0x00000000071272ca */ /* 0x000fe200000e0000 */
[----:B------:R-:W-:Y:S01]  /*0840*/  ULDC UR20, c[0x0][0x154] ;  /* 0x0000550000147ab9 */ /* 0x000fe20000000800 */
[----:B------:R-:W-:Y:S01]  /*0850*/  ISETP.NE.AND.EX P0, PT, RZ, UR17, PT, P0 ;  /* 0x00000011ff007c0c */ /* 0x000fe2000bf05300 */
[----:B------:R0:W1:Y:S01]  /*0860*/  F2I.U32.TRUNC.NTZ R2, R0 ;  /* 0x0000000000027305 */ /* 0x000062000020f000 */
[----:B------:R-:W-:-:S02]  /*0870*/  R2UR UR19, R6 ;  /* 0x00000000061372ca */ /* 0x000fc400000e0000 */
[----:B------:R-:W-:Y:S02]  /*0880*/  R2UR UR8, R7 ;  /* 0x00000000070872ca */ /* 0x000fe400000e0000 */
[----:B------:R-:W-:-:S07]  /*0890*/  R2UR UR9, R6 ;  /* 0x00000000060972ca */ /* 0x000fce00000e0000 */
[----:B0-----:R-:W-:Y:S08]  /*08a0*/  @!P0 BRA `(.L_x_5) ;  /* 0x0000000000308947 */ /* 0x001ff00003800000 */
[----:B------:R-:W-:Y:S01]  /*08b0*/  R2UR UR8, R7 ;  /* 0x00000000070872ca */ /* 0x000fe200000e0000 */
[----:B------:R-:W-:Y:S01]  /*08c0*/  ULDC UR6, c[0x0][0x634] ;  /* 0x00018d0000067ab9 */ /* 0x000fe20000000800 */
[----:B------:R-:W-:-:S11]  /*08d0*/  R2UR UR14, R6 ;  /* 0x00000000060e72ca */ /* 0x000fd600000e0000 */
[----:B------:R-:W-:-:S04]  /*08e0*/  UIADD3 UR6, UP0, UR8, UR6, URZ ;  /* 0x0000000608067290 */ /* 0x000fc8000ff1e03f */
[----:B------:R-:W-:-:S04]  /*08f0*/  UIADD3.X UR14, URZ, UR14, URZ, UP0, !UPT ;  /* 0x0000000e3f0e7290 */ /* 0x000fc800087fe43f */
[----:B------:R-:W-:-:S04]  /*0900*/  UIMAD.WIDE.U32 UR8, UR14, UR16, URZ ;  /* 0x000000100e0872a5 */ /* 0x000fc8000f8e003f */
[----:B------:R-:W-:Y:S02]  /*0910*/  UIMAD.WIDE.U32 UR10, UP0, UR6, UR17, UR8 ;  /* 0x00000011060a72a5 */ /* 0x000fe4000f800008 */
[----:B------:R-:W-:Y:S02]  /*0920*/  UIMAD.WIDE.U32 UR8, UR6, UR16, URZ ;  /* 0x00000010060872a5 */ /* 0x000fe4000f8e003f */
[----:B------:R-:W-:Y:S02]  /*0930*/  UIADD3.X UR13, URZ, URZ, URZ, UP0, !UPT ;  /* 0x0000003f3f0d7290 */ /* 0x000fe400087fe43f */
[----:B------:R-:W-:Y:S01]  /*0940*/  UIADD3 URZ, UP0, UR9, UR10, URZ ;  /* 0x0000000a093f7290 */ /* 0x000fe2000ff1e03f */
[----:B------:R-:W-:-:S03]  /*0950*/  UMOV UR12, UR11 ;  /* 0x0000000b000c7c82 */ /* 0x000fc60008000000 */
[----:B------:R-:W-:-:S12]  /*0960*/  UIMAD.WIDE.U32.X UR8, UR14, UR17, UR12, UP0 ;  /* 0x000000110e0872a5 */ /* 0x000fd800080e040c */
.L_x_5:
[----:B------:R-:W-:Y:S01]  /*0970*/  USHF.R.U64 UR42, UR8, UR15, UR9 ;  /* 0x0000000f082a7299 */ /* 0x000fe20008001209 */
[----:B------:R-:W-:Y:S01]  /*0980*/  I2FP.F32.U32 R0, UR7 ;  /* 0x0000000700007c45 */ /* 0x000fe20008201000 */
[----:B------:R-:W-:Y:S01]  /*0990*/  USHF.R.U32.HI UR5, URZ, UR15, UR9 ;  /* 0x0000000f3f057299 */ /* 0x000fe20008011609 */
[----:B-1----:R-:W-:Y:S01]  /*09a0*/  R2UR UR12, R2 ;  /* 0x00000000020c72ca */ /* 0x002fe200000e0000 */
[----:B------:R-:W-:Y:S02]  /*09b0*/  UIADD3 UR6, UP0, URZ, -UR42, URZ ;  /* 0x8000002a3f067290 */ /* 0x000fe4000ff1e03f */
[----:B------:R-:W-:Y:S01]  /*09c0*/  FMUL R0, R0, UR20 ;  /* 0x0000001400007c20 */ /* 0x000fe20008400000 */
[----:B------:R-:W-:Y:S01]  /*09d0*/  ULDC.64 UR8, c[0x0][0x620] ;  /* 0x0001880000087ab9 */ /* 0x000fe20000000a00 */
[----:B------:R-:W-:Y:S01]  /*09e0*/  UIADD3.X UR5, URZ, ~UR5, URZ, UP0, !UPT ;  /* 0x800000053f057290 */ /* 0x000fe200087fe43f */
[----:B------:R-:W-:Y:S01]  /*09f0*/  UMOV UR10, UR18 ;  /* 0x00000012000a7c82 */ /* 0x000fe20008000000 */
[----:B------:R-:W-:-:S02]  /*0a00*/  UMOV UR11, UR19 ;  /* 0x00000013000b7c82 */ /* 0x000fc40008000000 */
[----:B------:R-:W-:Y:S01]  /*0a10*/  UIMAD UR5, UR5, UR8, URZ ;  /* 0x00000008050572a4 */ /* 0x000fe2000f8e023f */
[----:B------:R-:W0:Y:S01]  /*0a20*/  F2I.U32.TRUNC.NTZ R0, R0 ;  /* 0x0000000000007305 */ /* 0x000e22000020f000 */
[----:B------:R-:W-:Y:S02]  /*0a30*/  UIMAD.WIDE.U32 UR10, UR6, UR8, UR10 ;  /* 0x00000008060a72a5 */ /* 0x000fe4000f8e000a */
[----:B------:R-:W-:Y:S01]  /*0a40*/  UIMAD UR6, UR6, UR9, UR5 ;  /* 0x00000009060672a4 */ /* 0x000fe2000f8e0205 */
[----:B------:R-:W-:Y:S01]  /*0a50*/  ULDC UR21, c[0x0][0x658] ;  /* 0x0001960000157ab9 */ /* 0x000fe20000000800 */
[----:B------:R-:W-:Y:S02]  /*0a60*/  UMOV UR19, 0xffffffff ;  /* 0xffffffff00137882 */ /* 0x000fe40000000000 */
[----:B------:R-:W-:Y:S01]  /*0a70*/  UIADD3 UR6, UR11, UR6, URZ ;  /* 0x000000060b067290 */ /* 0x000fe2000fffe03f */
[----:B------:R-:W-:Y:S01]  /*0a80*/  ULDC UR15, c[0x0][0x618] ;  /* 0x00018600000f7ab9 */ /* 0x000fe20000000800 */
[----:B------:R-:W-:Y:S01]  /*0a90*/  ULDC.64 UR8, c[0x0][0x640] ;  /* 0x0001900000087ab9 */ /* 0x000fe20000000a00 */
[----:B------:R-:W-:Y:S01]  /*0aa0*/  USHF.L.U32 UR11, UR19, UR21, URZ ;  /* 0x00000015130b7299 */ /* 0x000fe2000800063f */
[----:B------:R-:W-:Y:S01]  /*0ab0*/  ISETP.NE.U32.AND P0, PT, RZ, UR8, PT ;  /* 0x00000008ff007c0c */ /* 0x000fe2000bf05070 */
[----:B------:R-:W-:-:S02]  /*0ac0*/  USHF.R.U64 UR19, UR10, UR15, UR6 ;  /* 0x0000000f0a137299 */ /* 0x000fc40008001206 */
[----:B------:R-:W-:Y:S01]  /*0ad0*/  USHF.R.U32.HI UR10, URZ, UR15, UR6 ;  /* 0x0000000f3f0a7299 */ /* 0x000fe20008011606 */
[----:B0-----:R-:W-:Y:S01]  /*0ae0*/  R2UR UR14, R0 ;  /* 0x00000000000e72ca */ /* 0x001fe200000e0000 */
[----:B------:R-:W-:Y:S01]  /*0af0*/  ULDC UR17, c[0x0][0x608] ;  /* 0x0001820000117ab9 */ /* 0x000fe20000000800 */
[----:B------:R-:W-:Y:S01]  /*0b00*/  ISETP.NE.AND.EX P0, PT, RZ, UR9, PT, P0 ;  /* 0x00000009ff007c0c */ /* 0x000fe2000bf05300 */
[----:B------:R-:W-:Y:S02]  /*0b10*/  USHF.R.U64 UR23, UR19, UR17, UR10 ;  /* 0x0000001113177299 */ /* 0x000fe4000800120a */
[----:B------:R-:W-:Y:S01]  /*0b20*/  USHF.R.U32.HI UR10, URZ, UR17, UR10 ;  /* 0x000000113f0a7299 */ /* 0x000fe2000801160a */
[----:B------:R-:W-:Y:S01]  /*0b30*/  UMOV UR16, 0x1 ;  /* 0x0000000100107882 */ /* 0x000fe20000000000 */
[----:B------:R-:W-:Y:S02]  /*0b40*/  UIADD3 UR12, -UR12, URZ, URZ ;  /* 0x0000003f0c0c7290 */ /* 0x000fe4000fffe13f */
[----:B------:R-:W-:-:S02]  /*0b50*/  USHF.R.U64 UR24, UR23, UR21, UR10 ;  /* 0x0000001517187299 */ /* 0x000fc4000800120a */
[----:B------:R-:W-:Y:S01]  /*0b60*/  USHF.L.U32 UR6, UR16, UR21, URZ ;  /* 0x0000001510067299 */ /* 0x000fe2000800063f */
[----:B------:R-:W-:Y:S01]  /*0b70*/  ULDC UR13, c[0x0][0x144] ;  /* 0x00005100000d7ab9 */ /* 0x000fe20000000800 */
[----:B------:R-:W-:Y:S01]  /*0b80*/  ULDC UR5, c[0x0][0x600] ;  /* 0x0001800000057ab9 */ /* 0x000fe20000000800 */
[----:B------:R-:W-:Y:S02]  /*0b90*/  ULOP3.LUT UR16, URZ, UR11, URZ, 0x33, !UPT ;  /* 0x0000000b3f107292 */ /* 0x000fe4000f8e333f */
[----:B------:R-:W-:Y:S02]  /*0ba0*/  USHF.R.U32.HI UR11, URZ, UR21, UR10 ;  /* 0x000000153f0b7299 */ /* 0x000fe4000801160a */
[----:B------:R-:W-:Y:S02]  /*0bb0*/  UIADD3 UR18, UR5, -0x1, URZ ;  /* 0xffffffff05127890 */ /* 0x000fe4000fffe03f */
[----:B------:R-:W-:Y:S02]  /*0bc0*/  UIADD3 UR20, -UR14, URZ, URZ ;  /* 0x0000003f0e147290 */ /* 0x000fe4000fffe13f */
[----:B------:R-:W-:Y:S01]  /*0bd0*/  UIMAD UR4, UR13, UR12, UR4 ;  /* 0x0000000c0d0472a4 */ /* 0x000fe2000f8e0204 */
[----:B------:R-:W-:Y:S01]  /*0be0*/  ULDC UR25, c[0x0][0x148] ;  /* 0x0000520000197ab9 */ /* 0x000fe20000000800 */
[----:B------:R-:W-:Y:S01]  /*0bf0*/  ULDC UR21, c[0x0][0x648] ;  /* 0x0001920000157ab9 */ /* 0x000fe20000000800 */
[----:B------:R-:W-:Y:S01]  /*0c00*/  ULDC UR22, c[0x0][0x638] ;  /* 0x00018e0000167ab9 */ /* 0x000fe20000000800 */
[----:B------:R-:W-:Y:S01]  /*0c10*/  UMOV UR10, UR24 ;  /* 0x00000018000a7c82 */ /* 0x000fe20008000000 */
[----:B------:R-:W-:Y:S07]  /*0c20*/  @!P0 BRA `(.L_x_6) ;  /* 0x0000000000308947 */ /* 0x000fee0003800000 */
[----:B------:R-:W-:Y:S02]  /*0c30*/  ULDC UR14, c[0x0][0x64c] ;  /* 0x00019300000e7ab9 */ /* 0x000fe40000000800 */
        /* <DEDUP_REMOVED lines=8> */
[----:B------:R-:W-:-:S07]  /*0cc0*/  UIMAD.WIDE.U32.X UR8, UR17, UR9, UR14, UP0 ;  /* 0x00000009110872a5 */ /* 0x000fce00080e040e */
[----:B------:R-:W-:Y:S01]  /*0cd0*/  UMOV UR10, UR8 ;  /* 0x00000008000a7c82 */ /* 0x000fe20008000000 */
[----:B------:R-:W-:-:S05]  /*0ce0*/  UMOV UR11, UR9 ;  /* 0x00000009000b7c82 */ /* 0x000fca0008000000 */
.L_x_6:
[----:B------:R-:W-:Y:S01]  /*0cf0*/  UISETP.NE.AND UP0, UPT, UR39, URZ, UPT ;  /* 0x0000003f2700728c */ /* 0x000fe2000bf05270 */
[----:B------:R-:W-:Y:S01]  /*0d00*/  MOV R0, 0x1 ;  /* 0x0000000100007802 */ /* 0x000fe20000000f00 */
[----:B------:R-:W-:Y:S02]  /*0d10*/  USHF.R.U64 UR8, UR10, UR21, UR11 ;  /* 0x000000150a087299 */ /* 0x000fe4000800120b */
[----:B------:R-:W-:Y:S02]  /*0d20*/  ULOP3.LUT UR16, UR23, UR16, URZ, 0xc0, !UPT ;  /* 0x0000001017107292 */ /* 0x000fe4000f8ec03f */
[----:B------:R-:W-:Y:S02]  /*0d30*/  ULOP3.LUT UR18, UR19, UR18, URZ, 0xc0, !UPT ;  /* 0x0000001213127292 */ /* 0x000fe4000f8ec03f */
[----:B------:R-:W-:-:S03]  /*0d40*/  UIMAD UR16, UR6, UR8, UR16 ;  /* 0x00000008061072a4 */ /* 0x000fc6000f8e0210 */
[----:B------:R-:W-:Y:S02]  /*0d50*/  @UP0 UIMAD UR4, UR25, UR20, UR7 ;  /* 0x00000014190402a4 */ /* 0x000fe4000f8e0207 */
[----:B------:R-:W-:-:S04]  /*0d60*/  UIADD3 UR7, -UR8, URZ, URZ ;  /* 0x0000003f08077290 */ /* 0x000fc8000fffe13f */
[----:B------:R-:W-:-:S03]  /*0d70*/  UIMAD UR6, UR7, UR22, UR24 ;  /* 0x00000016070672a4 */ /* 0x000fc6000f8e0218 */
[----:B------:R-:W-:Y:S01]  /*0d80*/  ULDC UR7, c[0x0][0x610] ;  /* 0x0001840000077ab9 */ /* 0x000fe20000000800 */
[----:B------:R-:W-:Y:S02]  /*0d90*/  UIMAD UR6, UR6, UR5, UR18 ;  /* 0x00000005060672a4 */ /* 0x000fe4000f8e0212 */
[----:B------:R-:W-:-:S04]  /*0da0*/  UIMAD UR4, UR16, UR7, UR4 ;  /* 0x00000007100472a4 */ /* 0x000fc8000f8e0204 */
[----:B------:R-:W-:Y:S02]  /*0db0*/  USEL UR41, UR6, UR4, !UP0 ;  /* 0x0000000406297287 */ /* 0x000fe4000c000000 */
[----:B------:R-:W-:-:S12]  /*0dc0*/  USEL UR40, UR4, UR6, !UP0 ;  /* 0x0000000604287287 */ /* 0x000fd8000c000000 */
.L_x_4:
[----:B------:R-:W-:-:S08]  /*0dd0*/  NOP ;  /* 0x0000000000007918 */ /* 0x000fd00000000000 */
[----:B------:R-:W0:Y:S02]  /*0de0*/  USETMAXREG.TRY_ALLOC.CTAPOOL UP0, 0xf0 ;  /* 0x000000f0000079c8 */ /* 0x000e240008000600 */
[----:B0-----:R-:W-:-:S13]  /*0df0*/  PLOP3.LUT P0, PT, PT, PT, UP0, 0x80, 0x0 ;  /* 0x000000000000781c */ /* 0x001fda0003f0f008 */
[----:B------:R-:W-:Y:S05]  /*0e00*/  @!P0 BRA `(.L_x_4) ;  /* 0xfffffffc00f08947 */ /* 0x000fea000383ffff */
[----:B------:R-:W-:Y:S01]  /*0e10*/  ULDC.64 UR4, c[0x0][0x598] ;  /* 0x0001660000047ab9 */ /* 0x000fe20000000a00 */
[----:B------:R-:W-:Y:S01]  /*0e20*/  ULDC.64 UR44, c[0x0][0x208] ;  /* 0x00008200002c7ab9 */ /* 0x000fe20000000a00 */
[----:B------:R-:W-:-:S04]  /*0e30*/  ISETP.NE.U32.AND P0, PT, RZ, UR4, PT ;  /* 0x00000004ff007c0c */ /* 0x000fc8000bf05070 */
[----:B------:R-:W-:-:S13]  /*0e40*/  ISETP.NE.AND.EX P0, PT, RZ, UR5, PT, P0 ;  /* 0x00000005ff007c0c */ /* 0x000fda000bf05300 */
[----:B------:R-:W-:Y:S05]  /*0e50*/  @!P0 BRA `(.L_x_7) ;  /* 0x00000000001c8947 */ /* 0x000fea0003800000 */
[----:B------:R-:W0:Y:S02]  /*0e60*/  LDC.64 R2, c[0x0][0x598] ;  /* 0x00016600ff027b82 */ /* 0x000e240000000a00 */
[----:B0-----:R-:W2:Y:S02]  /*0e70*/  LDG.E.64 R2, desc[UR44][R2.64] ;  /* 0x0000002c02027981 */ /* 0x001ea4000c1e1b00 */
[----:B--2---:R-:W-:-:S04]  /*0e80*/  ISETP.NE.U32.AND P0, PT, R2, RZ, PT ;  /* 0x000000ff0200720c */ /* 0x004fc80003f05070 */
[----:B------:R-:W-:-:S13]  /*0e90*/  ISETP.NE.AND.EX P0, PT, R3, RZ, PT, P0 ;  /* 0x000000ff0300720c */ /* 0x000fda0003f05300 */
[----:B------:R-:W-:Y:S05]  /*0ea0*/  @!P0 BRA `(.L_x_7) ;  /* 0x0000000000088947 */ /* 0x000fea0003800000 */
[----:B------:R0:W5:Y:S01]  /*0eb0*/  LD.E R2, desc[UR44][R2.64] ;  /* 0x0000002c02027980 */ /* 0x000162000c101900 */
[----:B------:R-:W-:Y:S05]  /*0ec0*/  BRA `(.L_x_8) ;  /* 0x0000000000247947 */ /* 0x000fea0003800000 */
.L_x_7:
[----:B------:R-:W-:Y:S02]  /*0ed0*/  ULDC.64 UR4, c[0x0][0x588] ;  /* 0x0001620000047ab9 */ /* 0x000fe40000000a00 */
[----:B------:R-:W-:-:S04]  /*0ee0*/  ISETP.NE.U32.AND P0, PT, RZ, UR4, PT ;  /* 0x00000004ff007c0c */ /* 0x000fc8000bf05070 */
[----:B------:R-:W-:-:S13]  /*0ef0*/  ISETP.NE.AND.EX P0, PT, RZ, UR5, PT, P0 ;  /* 0x00000005ff007c0c */ /* 0x000fda000bf05300 */
[----:B------:R-:W-:Y:S05]  /*0f00*/  @!P0 BRA `(.L_x_9) ;  /* 0x00000000000c8947 */ /* 0x000fea0003800000 */
[----:B------:R-:W0:Y:S02]  /*0f10*/  LDC.64 R2, c[0x0][0x588] ;  /* 0x00016200ff027b82 */ /* 0x000e240000000a00 */
[----:B0-----:R1:W5:Y:S01]  /*0f20*/  LDG.E R2, desc[UR44][R2.64] ;  /* 0x0000002c02027981 */ /* 0x001362000c1e1900 */
[----:B------:R-:W-:Y:S05]  /*0f30*/  BRA `(.L_x_8) ;  /* 0x0000000000087947 */ /* 0x000fea0003800000 */
.L_x_9:
[----:B------:R-:W-:Y:S02]  /*0f40*/  ULDC UR4, c[0x0][0x580] ;  /* 0x0001600000047ab9 */ /* 0x000fe40000000800 */
[----:B------:R-:W-:-:S07]  /*0f50*/  IMAD.U32 R2, RZ, RZ, UR4 ;  /* 0x00000004ff027e24 */ /* 0x000fce000f8e00ff */
.L_x_8:
[----:B------:R-:W-:Y:S02]  /*0f60*/  ULDC.64 UR4, c[0x0][0x5a0] ;  /* 0x0001680000047ab9 */ /* 0x000fe40000000a00 */
[----:B------:R-:W-:-:S04]  /*0f70*/  ISETP.NE.U32.AND P0, PT, RZ, UR4, PT ;  /* 0x00000004ff007c0c */ /* 0x000fc8000bf05070 */
[----:B------:R-:W-:-:S13]  /*0f80*/  ISETP.NE.AND.EX P0, PT, RZ, UR5, PT, P0 ;  /* 0x00000005ff007c0c */ /* 0x000fda000bf05300 */
[----:B------:R-:W-:Y:S05]  /*0f90*/  @!P0 BRA `(.L_x_10) ;  /* 0x00000000001c8947 */ /* 0x000fea0003800000 */
[----:B------:R-:W2:Y:S02]  /*0fa0*/  LDC.64 R4, c[0x0][0x5a0] ;  /* 0x00016800ff047b82 */ /* 0x000ea40000000a00 */
[----:B--2---:R-:W2:Y:S02]  /*0fb0*/  LDG.E.64 R4, desc[UR44][R4.64] ;  /* 0x0000002c04047981 */ /* 0x004ea4000c1e1b00 */
[----:B--2---:R-:W-:-:S04]  /*0fc0*/  ISETP.NE.U32.AND P0, PT, R4, RZ, PT ;  /* 0x000000ff0400720c */ /* 0x004fc80003f05070 */
[----:B------:R-:W-:-:S13]  /*0fd0*/  ISETP.NE.AND.EX P0, PT, R5, RZ, PT, P0 ;  /* 0x000000ff0500720c */ /* 0x000fda0003f05300 */
[----:B------:R-:W-:Y:S05]  /*0fe0*/  @!P0 BRA `(.L_x_10) ;  /* 0x0000000000088947 */ /* 0x000fea0003800000 */
[----:B------:R2:W5:Y:S01]  /*0ff0*/  LD.E R16, desc[UR44][R4.64] ;  /* 0x0000002c04107980 */ /* 0x000562000c101900 */
[----:B------:R-:W-:Y:S05]  /*1000*/  BRA `(.L_x_11) ;  /* 0x0000000000247947 */ /* 0x000fea0003800000 */
.L_x_10:
[----:B------:R-:W-:Y:S02]  /*1010*/  ULDC.64 UR4, c[0x0][0x590] ;  /* 0x0001640000047ab9 */ /* 0x000fe40000000a00 */
[----:B------:R-:W-:-:S04]  /*1020*/  ISETP.NE.U32.AND P0, PT, RZ, UR4, PT ;  /* 0x00000004ff007c0c */ /* 0x000fc8000bf05070 */
[----:B------:R-:W-:-:S13]  /*1030*/  ISETP.NE.AND.EX P0, PT, RZ, UR5, PT, P0 ;  /* 0x00000005ff007c0c */ /* 0x000fda000bf05300 */
[----:B------:R-:W-:Y:S05]  /*1040*/  @!P0 BRA `(.L_x_12) ;  /* 0x00000000000c8947 */ /* 0x000fea0003800000 */
[----:B------:R-:W2:Y:S02]  /*1050*/  LDC.64 R16, c[0x0][0x590] ;  /* 0x00016400ff107b82 */ /* 0x000ea40000000a00 */
[----:B--2---:R3:W5:Y:S01]  /*1060*/  LDG.E R16, desc[UR44][R16.64] ;  /* 0x0000002c10107981 */ /* 0x004762000c1e1900 */
[----:B------:R-:W-:Y:S05]  /*1070*/  BRA `(.L_x_11) ;  /* 0x0000000000087947 */ /* 0x000fea0003800000 */
.L_x_12:
[----:B------:R-:W-:Y:S02]  /*1080*/  ULDC UR4, c[0x0][0x584] ;  /* 0x0001610000047ab9 */ /* 0x000fe40000000800 */
[----:B------:R-:W-:-:S07]  /*1090*/  IMAD.U32 R16, RZ, RZ, UR4 ;  /* 0x00000004ff107e24 */ /* 0x000fce000f8e00ff */
.L_x_11:
[----:B------:R-:W-:-:S13]  /*10a0*/  LOP3.LUT P0, RZ, R0, 0xff, RZ, 0xc0, !PT ;  /* 0x000000ff00ff7812 */ /* 0x000fda000780c0ff */
[----:B------:R-:W-:Y:S05]  /*10b0*/  @!P0 EXIT ;  /* 0x000000000000894d */ /* 0x000fea0003800000 */
[----:B------:R-:W-:Y:S01]  /*10c0*/  ULDC UR4, c[0x0][0x28c] ;  /* 0x0000a30000047ab9 */ /* 0x000fe20000000800 */
[----:B------:R-:W-:Y:S01]  /*10d0*/  UMOV UR36, URZ ;  /* 0x0000003f00247c82 */ /* 0x000fe20008000000 */
[----:B------:R-:W-:Y:S01]  /*10e0*/  UIADD3 UR4, UR4, 0x7f, URZ ;  /* 0x0000007f04047890 */ /* 0x000fe2000fffe03f */
[----:B------:R-:W-:-:S03]  /*10f0*/  UMOV UR37, URZ ;  /* 0x0000003f00257c82 */ /* 0x000fc60008000000 */
[----:B------:R-:W-:-:S04]  /*1100*/  USHF.R.S32.HI UR5, URZ, 0x1f, UR4 ;  /* 0x0000001f3f057899 */ /* 0x000fc80008011404 */
[----:B------:R-:W-:-:S04]  /*1110*/  ULEA.HI UR5, UR5, UR4, URZ, 0x7 ;  /* 0x0000000405057291 */ /* 0x000fc8000f8f383f */
[----:B------:R-:W-:-:S12]  /*1120*/  USHF.R.S32.HI UR43, URZ, 0x7, UR5 ;  /* 0x000000073f2b7899 */ /* 0x000fd80008011405 */
.L_x_540:
[----:B------:R-:W4:Y:S01]  /*1130*/  S2R R0, SR_TID.X ;  /* 0x0000000000007919 */ /* 0x000f220000002100 */
[----:B------:R-:W0:Y:S01]  /*1140*/  S2UR UR6, SR_CgaCtaId ;  /* 0x00000000000679c3 */ /* 0x000e220000008800 */
[----:B------:R-:W-:Y:S02]  /*1150*/  UMOV UR46, 0x400 ;  /* 0x00000400002e7882 */ /* 0x000fe40000000000 */
[----:B0-----:R-:W-:Y:S01]  /*1160*/  ULEA UR46, UR6, UR46, 0x18 ;  /* 0x0000002e062e7291 */ /* 0x001fe2000f8ec03f */
[----:B----4-:R-:W-:-:S04]  /*1170*/  LOP3.LUT R0, R0, 0x80, RZ, 0xc0, !PT ;  /* 0x0000008000007812 */ /* 0x010fc800078ec0ff */
[----:B------:R-:W-:-:S06]  /*1180*/  SHF.R.U32.HI R0, RZ, 0x7, R0 ;  /* 0x00000007ff007819 */ /* 0x000fcc0000011600 */
[----:B------:R-:W0:Y:S02]  /*1190*/  SHFL.IDX PT, R0, R0, RZ, 0x1f ;  /* 0x00001fff00007589 */ /* 0x000e2400000e0000 */
[----:B0-----:R-:W-:-:S13]  /*11a0*/  R2UR UR4, R0 ;  /* 0x00000000000472ca */ /* 0x001fda00000e0000 */
[----:B------:R-:W-:-:S04]  /*11b0*/  ULEA.HI UR5, UR4, UR4, URZ, 0x1 ;  /* 0x0000000404057291 */ /* 0x000fc8000f8f083f */
[----:B------:R-:W-:-:S04]  /*11c0*/  ULOP3.LUT UR5, UR5, 0x7fffe, URZ, 0xc0, !UPT ;  /* 0x0007fffe05057892 */ /* 0x000fc8000f8ec03f */
[----:B------:R-:W-:-:S03]  /*11d0*/  UIADD3 UR5, UR4, -UR5, URZ ;  /* 0x8000000504057290 */ /* 0x000fc6000fffe03f */
[----:B------:R-:W-:Y:S01]  /*11e0*/  ULDC UR4, c[0x0][0x28c] ;  /* 0x0000a30000047ab9 */ /* 0x000fe20000000800 */
[----:B------:R-:W-:Y:S01]  /*11f0*/  ULEA UR5, UR5, UR46, 0xd ;  /* 0x0000002e05057291 */ /* 0x000fe2000f8e683f */
[----:B------:R-:W-:-:S03]  /*1200*/  ISETP.LT.AND P0, PT, RZ, UR4, PT ;  /* 0x00000004ff007c0c */ /* 0x000fc6000bf01270 */
[----:B------:R-:W-:-:S04]  /*1210*/  UIADD3 UR5, UR5, 0x100, URZ ;  /* 0x0000010005057890 */ /* 0x000fc8000fffe03f */
[----:B------:R-:W-:-:S04]  /*1220*/  USHF.R.U32.HI UR5, URZ, 0x4, UR5 ;  /* 0x000000043f057899 */ /* 0x000fc80008011605 */
[----:B------:R-:W-:Y:S02]  /*1230*/  ULOP3.LUT UR47, UR5, 0x3fff, URZ, 0xc0, !UPT ;  /* 0x00003fff052f7892 */ /* 0x000fe4000f8ec03f */
[----:B-1-3--:R-:W-:Y:S10]  /*1240*/  @P0 BRA `(.L_x_13) ;  /* 0x0000000000400947 */ /* 0x00aff40003800000 */
[----:B------:R-:W-:Y:S01]  /*1250*/  MOV R0, 0x0 ;  /* 0x0000000000007802 */ /* 0x000fe20000000f00 */
[----:B------:R-:W-:Y:S01]  /*1260*/  ULDC.64 UR4, c[0x4][0x68] ;  /* 0x01001a0000047ab9 */ /* 0x000fe20000000a00 */
[----:B------:R-:W-:Y:S01]  /*1270*/  ULDC.64 UR6, c[0x4][0x8] ;  /* 0x0100020000067ab9 */ /* 0x000fe20000000a00 */
[----:B--2---:R-:W-:Y:S01]  /*1280*/  IMAD.U32 R4, RZ, RZ, UR4 ;  /* 0x00000004ff047e24 */ /* 0x004fe2000f8e00ff */
[----:B------:R0:W2:Y:S01]  /*1290*/  LDC.64 R14, c[0x4][R0] ;  /* 0x01000000000e7b82 */ /* 0x0000a20000000a00 */
[----:B------:R-:W-:Y:S01]  /*12a0*/  MOV R5, UR5 ;  /* 0x0000000500057c02 */ /* 0x000fe20008000f00 */
[----:B------:R-:W-:Y:S01]  /*12b0*/  ULDC.64 UR4, c[0x4][0x70] ;  /* 0x01001c0000047ab9 */ /* 0x000fe20000000a00 */
[----:B------:R-:W-:Y:S01]  /*12c0*/  IMAD.U32 R10, RZ, RZ, UR6 ;  /* 0x00000006ff0a7e24 */ /* 0x000fe2000f8e00ff */
[----:B------:R-:W-:Y:S01]  /*12d0*/  MOV R11, UR7 ;  /* 0x00000007000b7c02 */ /* 0x000fe20008000f00 */
[----:B------:R-:W-:Y:S02]  /*12e0*/  IMAD.U32 R6, RZ, RZ, UR4 ;  /* 0x00000004ff067e24 */ /* 0x000fe4000f8e00ff */
[----:B------:R-:W-:-:S02]  /*12f0*/  IMAD.U32 R7, RZ, RZ, UR5 ;  /* 0x00000005ff077e24 */ /* 0x000fc4000f8e00ff */
[----:B------:R-:W-:Y:S02]  /*1300*/  IMAD.MOV.U32 R8, RZ, RZ, 0x1e1 ;  /* 0x000001e1ff087424 */ /* 0x000fe400078e00ff */
[----:B------:R-:W-:Y:S02]  /*1310*/  IMAD.MOV.U32 R12, RZ, RZ, 0x1 ;  /* 0x00000001ff0c7424 */ /* 0x000fe400078e00ff */
[----:B0-----:R-:W-:-:S07]  /*1320*/  IMAD.MOV.U32 R13, RZ, RZ, RZ ;  /* 0x000000ffff0d7224 */ /* 0x001fce00078e00ff */
[----:B------:R-:W-:-:S07]  /*1330*/  LEPC R20, `(.L_x_13) ;  /* 0x000000001014794e */ /* 0x000fce0000000000 */
[----:B-123-5:R-:W-:Y:S05]  /*1340*/  CALL.ABS.NOINC R14 ;  /* 0x000000000e007343 */ /* 0x02efea0003c00000 */
.L_x_13:
[----:B------:R-:W-:-:S06]  /*1350*/  ULOP3.LUT UR4, UR38, 0x1, URZ, 0xfc, !UPT ;  /* 0x0000000126047892 */ /* 0x000fcc000f8efc3f */
[----:B------:R-:W-:-:S04]  /*1360*/  MOV R0, UR4 ;  /* 0x0000000400007c02 */ /* 0x000fc80008000f00 */
[----:B------:R-:W-:-:S13]  /*1370*/  ISETP.NE.AND P0, PT, R0, 0x3, PT ;  /* 0x000000030000780c */ /* 0x000fda0003f05270 */
[----:B------:R-:W-:Y:S05]  /*1380*/  @!P0 BRA `(.L_x_14) ;  /* 0x0000000000048947 */ /* 0x000fea0003800000 */
[----:B------:R-:W-:Y:S01]  /*1390*/  BPT.TRAP 0x1 ;  /* 0x000000040000795c */ /* 0x000fe20000300000 */
.L_x_14:
[----:B-1----:R-:W-:Y:S02]  /*13a0*/  IMAD.U32 R3, RZ, RZ, UR37 ;  /* 0x00000025ff037e24 */ /* 0x002fe4000f8e00ff */
[----:B------:R-:W-:-:S03]  /*13b0*/  IMAD.U32 R0, RZ, RZ, UR36 ;  /* 0x00000024ff007e24 */ /* 0x000fc6000f8e00ff */
[----:B------:R-:W-:Y:S02]  /*13c0*/  LEA R3, R3, UR46, 0x3 ;  /* 0x0000002e03037c11 */ /* 0x000fe4000f8e18ff */
[----:B------:R-:W-:-:S04]  /*13d0*/  SHF.L.U32 R0, R0, 0x1f, RZ ;  /* 0x0000001f00007819 */ /* 0x000fc800000006ff */
[----:B------:R0:W1:Y:S01]  /*13e0*/  SYNCS.PHASECHK.TRANS64.TRYWAIT P1, [R3+URZ], R0 ;  /* 0x00000000030075a7 */ /* 0x000062000802017f */
[----:B------:R-:W-:Y:S05]  /*13f0*/  @!P0 BRA `(.L_x_15) ;  /* 0x0000000000048947 */ /* 0x000fea0003800000 */
[----:B------:R-:W-:Y:S01]  /*1400*/  BPT.TRAP 0x1 ;  /* 0x000000040000795c */ /* 0x000fe20000300000 */
.L_x_15:
[----:B-1----:R-:W-:Y:S05]  /*1410*/  @P1 BRA `(.L_x_16) ;  /* 0x0000000000081947 */ /* 0x002fea0003800000 */
[----:B------:R-:W1:Y:S02]  /*1420*/  SYNCS.PHASECHK.TRANS64.TRYWAIT P1, [R3+URZ], R0 ;  /* 0x00000000030075a7 */ /* 0x000e64000802017f */
[----:B-1----:R-:W-:Y:S05]  /*1430*/  @!P1 BRA `(.L_x_17) ;  /* 0x0000022000f89947 */ /* 0x002fea0003800000 */
.L_x_16:
[----:B------:R-:W-:-:S04]  /*1440*/  UISETP.LT.AND UP0, UPT, UR43, 0x1, UPT ;  /* 0x000000012b00788c */ /* 0x000fc8000bf01270 */
[----:B------:R-:W-:-:S04]  /*1450*/  USEL UR4, UR43, 0x1, UP0 ;  /* 0x000000012b047887 */ /* 0x000fc80008000000 */
[----:B------:R-:W-:-:S06]  /*1460*/  UIADD3 UR4, UR43, -UR4, URZ ;  /* 0x800000042b047290 */ /* 0x000fcc000fffe03f */
[----:B01----:R-:W-:Y:S01]  /*1470*/  IMAD.U32 R0, RZ, RZ, UR4 ;  /* 0x00000004ff007e24 */ /* 0x003fe2000f8e00ff */
[----:B------:R-:W-:Y:S05]  /*1480*/  WARPSYNC.ALL ;  /* 0x0000000000007948 */ /* 0x000fea0003800000 */
[----:B------:R-:W-:Y:S01]  /*1490*/  ISETP.GE.AND P1, PT, R0, 0x1, PT ;  /* 0x000000010000780c */ /* 0x000fe20003f26270 */
[----:B------:R-:W-:Y:S01]  /*14a0*/  UIADD3 UR46, UR46, 0x50100, URZ ;  /* 0x000501002e2e7890 */ /* 0x000fe2000fffe03f */
[----:B------:R-:W-:Y:S01]  /*14b0*/  WARPGROUP.ARRIVE ;  /* 0x00000000000079c5 */ /* 0x000fe20000000000 */
[----:B------:R-:W-:Y:S01]  /*14c0*/  ULOP3.LUT UR4, UR47, 0x10000, URZ, 0xfc, !UPT ;  /* 0x000100002f047892 */ /* 0x000fe2000f8efc3f */
[----:B-----5:R-:W-:Y:S01]  /*14d0*/  STL [R1+0x2c4], R16 ;  /* 0x0002c41001007387 */ /* 0x020fe20000100800 */
[----:B------:R-:W-:-:S02]  /*14e0*/  USHF.R.U32.HI UR46, URZ, 0x4, UR46 ;  /* 0x000000043f2e7899 */ /* 0x000fc4000801162e */
[----:B------:R-:W-:Y:S01]  /*14f0*/  ULEA UR8, UR37, UR4, 0xc ;  /* 0x0000000425087291 */ /* 0x000fe2000f8e603f */
[----:B------:R0:W-:Y:S01]  /*1500*/  STL [R1+0x2c0], R2 ;  /* 0x0002c00201007387 */ /* 0x0001e20000100800 */
[----:B------:R-:W-:Y:S01]  /*1510*/  ULOP3.LUT UR5, UR46, 0x3fff, URZ, 0xc0, !UPT ;  /* 0x00003fff2e057892 */ /* 0x000fe2000f8ec03f */
[----:B------:R-:W-:Y:S01]  /*1520*/  UMOV UR9, 0x40000040 ;  /* 0x4000004000097882 */ /* 0x000fe20000000000 */
[----:B------:R-:W-:Y:S02]  /*1530*/  UMOV UR11, 0x40000040 ;  /* 0x40000040000b7882 */ /* 0x000fe40000000000 */
[----:B------:R-:W-:Y:S01]  /*1540*/  ULOP3.LUT UR5, UR5, 0x10000, URZ, 0xfc, !UPT ;  /* 0x0001000005057892 */ /* 0x000fe2000f8efc3f */
[----:B------:R1:W-:Y:S01]  /*1550*/  STL [R1+0x2bc], R0 ;  /* 0x0002bc0001007387 */ /* 0x0003e20000100800 */
[----:B------:R-:W-:Y:S02]  /*1560*/  UIADD3 UR12, UR8, 0x400, URZ ;  /* 0x00000400080c7890 */ /* 0x000fe4000fffe03f */
[----:B------:R-:W-:Y:S01]  /*1570*/  ULEA UR6, UR37, UR5, 0xc ;  /* 0x0000000525067291 */ /* 0x000fe2000f8e603f */
[----:B------:R-:W-:Y:S01]  /*1580*/  UMOV UR15, UR11 ;  /* 0x0000000b000f7c82 */ /* 0x000fe20008000000 */
[----:B------:R-:W-:-:S05]  /*1590*/  UMOV UR13, 0x40000040 ;  /* 0x40000040000d7882 */ /* 0x000fca0000000000 */
[----:B------:R-:W-:Y:S02]  /*15a0*/  UMOV UR10, UR6 ;  /* 0x00000006000a7c82 */ /* 0x000fe40008000000 */
[----:B------:R-:W-:Y:S01]  /*15b0*/  HGMMA.64x256x16.F32.BF16 R24, gdesc[UR8], RZ, !UPT, gsb0 ;  /* 0x03e00000081879f0 */ /* 0x000fe2000c0018ff */
[----:B------:R-:W-:Y:S02]  /*15c0*/  UMOV UR14, UR10 ;  /* 0x0000000a000e7c82 */ /* 0x000fe40008000000 */
[----:B------:R-:W-:Y:S02]  /*15d0*/  WARPGROUP.DEPBAR.LE gsb0, 0x0 ;  /* 0x00008000000079c5 */ /* 0x000fe40000010000 */
[----:B------:R-:W-:Y:S01]  /*15e0*/  STL.64 [R1], R24 ;  /* 0x0000001801007387 */ /* 0x000fe20000100a00 */
[----:B------:R-:W-:Y:S01]  /*15f0*/  MOV R235, R46 ;  /* 0x0000002e00eb7202 */ /* 0x000fe20000000f00 */
[----:B------:R-:W-:Y:S01]  /*1600*/  IMAD.MOV.U32 R234, RZ, RZ, R47 ;  /* 0x000000ffffea7224 */ /* 0x000fe200078e002f */
[----:B------:R-:W-:Y:S01]  /*1610*/  MOV R231, R50 ;  /* 0x0000003200e77202 */ /* 0x000fe20000000f00 */
[----:B------:R-:W-:Y:S01]  /*1620*/  STL.64 [R1+0x8], R26 ;  /* 0x0000081a01007387 */ /* 0x000fe20000100a00 */
[----:B------:R-:W-:Y:S01]  /*1630*/  IMAD.MOV.U32 R233, RZ, RZ, R48 ;  /* 0x000000ffffe97224 */ /* 0x000fe200078e0030 */
[----:B------:R-:W-:Y:S01]  /*1640*/  MOV R227, R54 ;  /* 0x0000003600e37202 */ /* 0x000fe20000000f00 */
[----:B------:R-:W-:Y:S01]  /*1650*/  IMAD.MOV.U32 R232, RZ, RZ, R49 ;  /* 0x000000ffffe87224 */ /* 0x000fe200078e0031 */
        /* <DEDUP_REMOVED lines=62> */
[----:B0-----:R-:W-:Y:S01]  /*1a40*/  MOV R2, R150 ;  /* 0x0000009600027202 */ /* 0x001fe20000000f00 */
[----:B------:R-:W-:Y:S01]  /*1a50*/  IMAD.MOV.U32 R176, RZ, RZ, R92 ;  /* 0x000000ffffb07224 */ /* 0x000fe200078e005c */
[----:B------:R0:W-:Y:S01]  /*1a60*/  STL.64 [R1+0x50], R44 ;  /* 0x0000502c01007387 */ /* 0x0001e20000100a00 */
[----:B------:R-:W-:-:S02]  /*1a70*/  IMAD.MOV.U32 R177, RZ, RZ, R93 ;  /* 0x000000ffffb17224 */ /* 0x000fc400078e005d */
[----:B------:R-:W-:Y:S01]  /*1a80*/  IMAD.MOV.U32 R179, RZ, RZ, R95 ;  /* 0x000000ffffb37224 */ /* 0x000fe200078e005f */
[----:B------:R-:W-:Y:S01]  /*1a90*/  STL [R1+0xae8], R160 ;  /* 0x000ae8a001007387 */ /* 0x000fe20000100800 */
[----:B------:R-:W-:Y:S02]  /*1aa0*/  IMAD.MOV.U32 R180, RZ, RZ, R96 ;  /* 0x000000ffffb47224 */ /* 0x000fe400078e0060 */
[----:B------:R-:W-:Y:S02]  /*1ab0*/  IMAD.MOV.U32 R181, RZ, RZ, R97 ;  /* 0x000000ffffb57224 */ /* 0x000fe400078e0061 */
[----:B------:R-:W-:Y:S02]  /*1ac0*/  IMAD.MOV.U32 R183, RZ, RZ, R99 ;  /* 0x000000ffffb77224 */ /* 0x000fe400078e0063 */
[----:B------:R-:W-:Y:S02]  /*1ad0*/  IMAD.MOV.U32 R184, RZ, RZ, R100 ;  /* 0x000000ffffb87224 */ /* 0x000fe400078e0064 */
[----:B------:R-:W-:-:S02]  /*1ae0*/  IMAD.MOV.U32 R185, RZ, RZ, R101 ;  /* 0x000000ffffb97224 */ /* 0x000fc400078e0065 */
[----:B------:R-:W-:Y:S02]  /*1af0*/  IMAD.MOV.U32 R187, RZ, RZ, R103 ;  /* 0x000000ffffbb7224 */ /* 0x000fe400078e0067 */
        /* <DEDUP_REMOVED lines=23> */
[----:B---3--:R-:W-:Y:S02]  /*1c70*/  IMAD.MOV.U32 R17, RZ, RZ, R135 ;  /* 0x000000ffff117224 */ /* 0x008fe400078e0087 */
        /* <DEDUP_REMOVED lines=8> */
[----:B--2---:R-:W-:Y:S02]  /*1d00*/  IMAD.MOV.U32 R5, RZ, RZ, R147 ;  /* 0x000000ffff057224 */ /* 0x004fe400078e0093 */
[----:B------:R-:W-:Y:S02]  /*1d10*/  IMAD.MOV.U32 R4, RZ, RZ, R148 ;  /* 0x000000ffff047224 */ /* 0x000fe400078e0094 */
[----:B------:R-:W-:-:S02]  /*1d20*/  IMAD.MOV.U32 R3, RZ, RZ, R149 ;  /* 0x000000ffff037224 */ /* 0x000fc400078e0095 */
[----:B-1----:R-:W-:Y:S02]  /*1d30*/  IMAD.MOV.U32 R0, RZ, RZ, R151 ;  /* 0x000000ffff007224 */ /* 0x002fe400078e0097 */
[----:B0-----:R-:W-:-:S06]  /*1d40*/  WARPGROUP.ARRIVE ;  /* 0x00000000000079c5 */ /* 0x001fcc0000000000 */
[----:B------:R-:W-:Y:S03]  /*1d50*/  HGMMA.64x256x16.F32.BF16 R24, gdesc[UR12], RZ, !UPT, gsb0 ;  /* 0x03e000000c1879f0 */ /* 0x000fe6000c0018ff */
[----:B------:R-:W-:Y:S02]  /*1d60*/  WARPGROUP.DEPBAR.LE gsb0, 0x0 ;  /* 0x00008000000079c5 */ /* 0x000fe40000010000 */
[----:B------:R-:W-:Y:S04]  /*1d70*/  STL.64 [R1+0xae0], R150 ;  /* 0x000ae09601007387 */ /* 0x000fe80000100a00 */
        /* <DEDUP_REMOVED lines=20> */
[----:B------:R0:W-:Y:S04]  /*1ec0*/  STL.64 [R1+0xa38], R108 ;  /* 0x000a386c01007387 */ /* 0x0001e80000100a00 */
[----:B0-----:R-:W2:Y:S04]  /*1ed0*/  LDL.LU R108, [R1] ;  /* 0x00000000016c7983 */ /* 0x001ea80000300800 */
[----:B------:R-:W2:Y:S04]  /*1ee0*/  LDL.LU R109, [R1+0x4] ;  /* 0x00000400016d7983 */ /* 0x000ea80000300800 */
        /* <DEDUP_REMOVED lines=19> */
[----:B------:R-:W2:Y:S01]  /*2020*/  LDL.LU R129, [R1+0x54] ;  /* 0x0000540001817983 */ /* 0x000ea20000300800 */
        /* <DEDUP_REMOVED lines=23> */
[----:B------:R-:W-:Y:S01]  /*21a0*/  UIADD3 UR12, UR8, 0x2, URZ ;  /* 0x00000002080c7890 */ /* 0x000fe2000fffe03f */
[----:B------:R-:W-:Y:S01]  /*21b0*/  IMAD.MOV.U32 R146, RZ, RZ, R219 ;  /* 0x000000ffff927224 */ /* 0x000fe200078e00db */
[----:B------:R-:W-:Y:S01]  /*21c0*/  MOV R219, R17 ;  /* 0x0000001100db7202 */ /* 0x000fe20000000f00 */
[----:B------:R-:W-:Y:S01]  /*21d0*/  IMAD.MOV.U32 R148, RZ, RZ, R217 ;  /* 0x000000ffff947224 */ /* 0x000fe200078e00d9 */
[----:B------:R-:W-:Y:S01]  /*21e0*/  UIADD3 UR14, UR6, 0x2, URZ ;  /* 0x00000002060e7890 */ /* 0x000fe2000fffe03f */
[----:B------:R-:W-:Y:S01]  /*21f0*/  IMAD.MOV.U32 R149, RZ, RZ, R216 ;  /* 0x000000ffff957224 */ /* 0x000fe200078e00d8 */
[----:B------:R-:W-:Y:S01]  /*2200*/  MOV R216, R20 ;  /* 0x0000001400d87202 */ /* 0x000fe20000000f00 */
[----:B------:R-:W-:Y:S01]  /*2210*/  IMAD.MOV.U32 R151, RZ, RZ, R214 ;  /* 0x000000ffff977224 */ /* 0x000fe200078e00d6 */
[----:B------:R-:W-:Y:S01]  /*2220*/  UMOV UR13, 0x40000040 ;  /* 0x40000040000d7882 */ /* 0x000fe20000000000 */
[----:B------:R-:W-:Y:S01]  /*2230*/  IMAD.MOV.U32 R160, RZ, RZ, R213 ;  /* 0x000000ffffa07224 */ /* 0x000fe200078e00d5 */
[----:B------:R-:W-:Y:S01]  /*2240*/  MOV R213, R23 ;  /* 0x0000001700d57202 */ /* 0x000fe20000000f00 */
[----:B------:R-:W-:Y:S01]  /*2250*/  IMAD.MOV.U32 R214, RZ, RZ, R22 ;  /* 0x000000ffffd67224 */ /* 0x000fe200078e0016 */
[----:B------:R-:W-:Y:S01]  /*2260*/  UMOV UR15, 0x40000040 ;  /* 0x40000040000f7882 */ /* 0x000fe20000000000 */
        /* <DEDUP_REMOVED lines=13> */
[----:B------:R-:W-:-:S06]  /*2340*/  IMAD.MOV.U32 R235, RZ, RZ, R0 ;  /* 0x000000ffffeb7224 */ /* 0x000fcc00078e0000 */
[----:B--2---:R-:W-:-:S06]  /*2350*/  WARPGROUP.ARRIVE ;  /* 0x00000000000079c5 */ /* 0x004fcc0000000000 */
[----:B------:R-:W-:Y:S03]  /*2360*/  HGMMA.64x256x16.F32.BF16 R108, gdesc[UR12], R108, gsb0 ;  /* 0x03e000000c6c79f0 */ /* 0x000fe6000800186c */
[----:B------:R-:W-:Y:S02]  /*2370*/  WARPGROUP.DEPBAR.LE gsb0, 0x0 ;  /* 0x00008000000079c5 */ /* 0x000fe40000010000 */
[----:B------:R-:W-:Y:S04]  /*2380*/  STL.64 [R1], R108 ;  /* 0x0000006c01007387 */ /* 0x000fe80000100a00 */
        /* <DEDUP_REMOVED lines=63> */
[----:B0-----:R-:W2:Y:S04]  /*2780*/  LDL.LU R160, [R1+0xae8] ;  /* 0x000ae80001a07983 */ /* 0x001ea80000300800 */
[----:B------:R-:W3:Y:S04]  /*2790*/  LDL.LU.64 R150, [R1+0xae0] ;  /* 0x000ae00001967983 */ /* 0x000ee80000300a00 */
        /* <DEDUP_REMOVED lines=20> */
[----:B------:R-:W3:Y:S01]  /*28e0*/  LDL.LU.64 R108, [R1+0xa38] ;  /* 0x000a3800016c7983 */ /* 0x000ee20000300a00 */
[----:B------:R-:W-:Y:S01]  /*28f0*/  UIADD3 UR12, UR8, 0x402, URZ ;  /* 0x00000402080c7890 */ /* 0x000fe2000fffe03f */
[----:B------:R-:W-:Y:S01]  /*2900*/  UMOV UR13, 0x40000040 ;  /* 0x40000040000d7882 */ /* 0x000fe20000000000 */
[----:B---3--:R-:W-:-:S07]  /*2910*/  WARPGROUP.ARRIVE ;  /* 0x00000000000079c5 */ /* 0x008fce0000000000 */
[----:B------:R-:W-:Y:S03]  /*2920*/  HGMMA.64x256x16.F32.BF16 R24, gdesc[UR12], R24, gsb0 ;  /* 0x03e000000c1879f0 */ /* 0x000fe60008001818 */
        /* <DEDUP_REMOVED lines=65> */
[----:B0-----:R-:W3:Y:S04]  /*2d40*/  LDL.LU.64 R24, [R1] ;  /* 0x0000000001187983 */ /* 0x001ee80000300a00 */
        /* <DEDUP_REMOVED lines=63> */
[----:B------:R-:W-:-:S02]  /*3140*/  UIADD3 UR12, UR8, 0x4, URZ ;  /* 0x00000004080c7890 */ /* 0x000fc4000fffe03f */
[----:B------:R-:W-:Y:S01]  /*3150*/  UIADD3 UR14, UR6, 0x4, URZ ;  /* 0x00000004060e7890 */ /* 0x000fe2000fffe03f */
[----:B------:R-:W-:Y:S01]  /*3160*/  UMOV UR13, 0x40000040 ;  /* 0x40000040000d7882 */ /* 0x000fe20000000000 */
[----:B------:R-:W-:Y:S01]  /*3170*/  UMOV UR15, 0x40000040 ;  /* 0x40000040000f7882 */ /* 0x000fe20000000000 */
[----:B---3--:R-:W-:-:S06]  /*3180*/  WARPGROUP.ARRIVE ;  /* 0x00000000000079c5 */ /* 0x008fcc0000000000 */
[----:B------:R-:W-:Y:S03]  /*3190*/  HGMMA.64x256x16.F32.BF16 R24, gdesc[UR12], R24, gsb0 ;  /* 0x03e000000c1879f0 */ /* 0x000fe60008001818 */
[----:B------:R-:W-:Y:S02]  /*31a0*/  WARPGROUP.DEPBAR.LE gsb0, 0x0 ;  /* 0x00008000000079c5 */ /* 0x000fe40000010000 */
[----:B------:R-:W-:Y:S01]  /*31b0*/  STL.64 [R1], R24 ;  /* 0x0000001801007387 */ /* 0x000fe20000100a00 */
        /* <DEDUP_REMOVED lines=39> */
[----:B------:R0:W-:Y:S01]  /*3430*/  STL.64 [R1+0x50], R44 ;  /* 0x0000502c01007387 */ /* 0x0001e20000100a00 */
[----:B------:R-:W-:Y:S01]  /*3440*/  IMAD.MOV.U32 R204, RZ, RZ, R120 ;  /* 0x000000ffffcc7224 */ /* 0x000fe200078e0078 */
[----:B------:R-:W-:Y:S01]  /*3450*/  MOV R203, R119 ;  /* 0x0000007700cb7202 */ /* 0x000fe20000000f00 */
[----:B------:R-:W-:Y:S01]  /*3460*/  IMAD.MOV.U32 R205, RZ, RZ, R121 ;  /* 0x000000ffffcd7224 */ /* 0x000fe200078e0079 */
[----:B------:R-:W3:Y:S01]  /*3470*/  LDL.LU.64 R150, [R1+0xa30] ;  /* 0x000a300001967983 */ /* 0x000ee20000300a00 */
        /* <DEDUP_REMOVED lines=96> */
[----:B------:R-:W-:-:S03]  /*3a80*/  IMAD.MOV.U32 R235, RZ, RZ, R46 ;  /* 0x000000ffffeb7224 */ /* 0x000fc600078e002e */
        /* <DEDUP_REMOVED lines=28> */
[----:B0-----:R-:W3:Y:S04]  /*3c50*/  LDL.LU.64 R44, [R1+0x888] ;  /* 0x00088800012c7983 */ /* 0x001ee80000300a00 */
        /* <DEDUP_REMOVED lines=11> */
[----:B------:R-:W-:-:S02]  /*3d10*/  UMOV UR13, 0x40000040 ;  /* 0x40000040000d7882 */ /* 0x000fc40000000000 */
[----:B--2---:R-:W-:Y:S01]  /*3d20*/  STL [R1+0x830], R160 ;  /* 0x000830a001007387 */ /* 0x004fe20000100800 */
[----:B---3--:R-:W-:-:S06]  /*3d30*/  WARPGROUP.ARRIVE ;  /* 0x00000000000079c5 */ /* 0x008fcc0000000000 */
        /* <DEDUP_REMOVED lines=91> */
[----:B------:R-:W-:Y:S01]  /*42f0*/  IMAD.MOV.U32 R234, RZ, RZ, R2 ;  /* 0x000000ffffea7224 */ /* 0x000fe200078e0002 */
[----:B------:R-:W-:Y:S02]  /*4300*/  UIADD3 UR12, UR8, 0x6, URZ ;  /* 0x00000006080c7890 */ /* 0x000fe4000fffe03f */
[----:B------:R-:W-:Y:S01]  /*4310*/  UIADD3 UR14, UR6, 0x6, URZ ;  /* 0x00000006060e7890 */ /* 0x000fe2000fffe03f */
[----:B------:R-:W-:Y:S01]  /*4320*/  UMOV UR13, 0x40000040 ;  /* 0x40000040000d7882 */ /* 0x000fe20000000000 */
[----:B------:R-:W-:Y:S01]  /*4330*/  UMOV UR15, 0x40000040 ;  /* 0x40000040000f7882 */ /* 0x000fe20000000000 */
        /* <DEDUP_REMOVED lines=236> */
[----:B------:R-:W-:Y:S01]  /*5200*/  STL.64 [R1+0x30], R36 ;  /* 0x0000302401007387 */ /* 0x000fe20000100a00 */
[----:B------:R-:W-:-:S03]  /*5210*/  MOV R2, R150 ;  /* 0x0000009600027202 */ /* 0x000fc60000000f00 */
[----:B------:R-:W-:Y:S01]  /*5220*/  STL.64 [R1+0x38], R38 ;  /* 0x0000382601007387 */ /* 0x000fe20000100a00 */
[----:B------:R-:W-:-:S03]  /*5230*/  IMAD.MOV.U32 R0, RZ, RZ, R151 ;  /* 0x000000ffff007224 */ /* 0x000fc600078e0097 */
[----:B------:R-:W-:Y:S01]  /*5240*/  STL.64 [R1+0x40], R40 ;  /* 0x0000402801007387 */ /* 0x000fe20000100a00 */
[----:B------:R-:W-:-:S03]  /*5250*/  IMAD.MOV.U32 R4, RZ, RZ, R148 ;  /* 0x000000ffff047224 */ /* 0x000fc600078e0094 */
[----:B------:R-:W-:Y:S01]  /*5260*/  STL.64 [R1+0x48], R42 ;  /* 0x0000482a01007387 */ /* 0x000fe20000100a00 */
[----:B------:R-:W-:Y:S01]  /*5270*/  IMAD.MOV.U32 R3, RZ, RZ, R149 ;  /* 0x000000ffff037224 */ /* 0x000fe200078e0095 */
[----:B------:R-:W-:Y:S02]  /*5280*/  MOV R5, R147 ;  /* 0x0000009300057202 */ /* 0x000fe40000000f00 */
[----:B------:R0:W-:Y:S01]  /*5290*/  STL.64 [R1+0x50], R44 ;  /* 0x0000502c01007387 */ /* 0x0001e20000100a00 */
[----:B------:R-:W-:Y:S01]  /*52a0*/  IMAD.MOV.U32 R6, RZ, RZ, R146 ;  /* 0x000000ffff067224 */ /* 0x000fe200078e0092 */
[----:B------:R-:W-:Y:S02]  /*52b0*/  MOV R8, R144 ;  /* 0x0000009000087202 */ /* 0x000fe40000000f00 */
[----:B------:R-:W3:Y:S01]  /*52c0*/  LDL.LU.64 R150, [R1+0x778] ;  /* 0x0007780001967983 */ /* 0x000ee20000300a00 */
[----:B------:R-:W-:-:S03]  /*52d0*/  IMAD.MOV.U32 R7, RZ, RZ, R145 ;  /* 0x000000ffff077224 */ /* 0x000fc600078e0091 */
[----:B------:R-:W3:Y:S01]  /*52e0*/  LDL.LU.64 R148, [R1+0x770] ;  /* 0x0007700001947983 */ /* 0x000ee20000300a00 */
[----:B------:R-:W-:Y:S01]  /*52f0*/  IMAD.MOV.U32 R10, RZ, RZ, R142 ;  /* 0x000000ffff0a7224 */ /* 0x000fe200078e008e */
[----:B------:R-:W-:Y:S01]  /*5300*/  MOV R11, R141 ;  /* 0x0000008d000b7202 */ /* 0x000fe20000000f00 */
[----:B------:R-:W-:Y:S01]  /*5310*/  IMAD.MOV.U32 R9, RZ, RZ, R143 ;  /* 0x000000ffff097224 */ /* 0x000fe200078e008f */
[----:B------:R-:W3:Y:S01]  /*5320*/  LDL.LU.64 R146, [R1+0x768] ;  /* 0x0007680001927983 */ /* 0x000ee20000300a00 */
        /* <DEDUP_REMOVED lines=140> */
[----:B------:R-:W-:Y:S02]  /*5bf0*/  IMAD.MOV.U32 R235, RZ, RZ, R46 ;  /* 0x000000ffffeb7224 */ /* 0x000fe400078e002e */
[----:B------:R-:W-:Y:S01]  /*5c00*/  IMAD.MOV.U32 R234, RZ, RZ, R47 ;  /* 0x000000ffffea7224 */ /* 0x000fe200078e002f */
        /* <DEDUP_REMOVED lines=351> */
[----:B------:R-:W-:-:S03]  /*7200*/  IMAD.MOV.U32 R4, RZ, RZ, R150 ;  /* 0x000000ffff047224 */ /* 0x000fc600078e0096 */
[----:B------:R-:W-:Y:S01]  /*7210*/  STL.64 [R1+0x38], R38 ;  /* 0x0000382601007387 */ /* 0x000fe20000100a00 */
[----:B------:R-:W-:-:S03]  /*7220*/  MOV R3, R151 ;  /* 0x0000009700037202 */ /* 0x000fc60000000f00 */
[----:B------:R-:W-:Y:S01]  /*7230*/  STL.64 [R1+0x40], R40 ;  /* 0x0000402801007387 */ /* 0x000fe20000100a00 */
[----:B------:R-:W-:Y:S01]  /*7240*/  MOV R6, R148 ;  /* 0x0000009400067202 */ /* 0x000fe20000000f00 */
[----:B------:R-:W-:Y:S02]  /*7250*/  IMAD.MOV.U32 R5, RZ, RZ, R149 ;  /* 0x000000ffff057224 */ /* 0x000fe400078e0095 */
[----:B------:R-:W-:Y:S01]  /*7260*/  STL.64 [R1+0x48], R42 ;  /* 0x0000482a01007387 */ /* 0x000fe20000100a00 */
[----:B------:R-:W-:-:S03]  /*7270*/  IMAD.MOV.U32 R8, RZ, RZ, R146 ;  /* 0x000000ffff087224 */ /* 0x000fc600078e0092 */
[----:B------:R0:W-:Y:S01]  /*7280*/  STL.64 [R1+0x50], R44 ;  /* 0x0000502c01007387 */ /* 0x0001e20000100a00 */
[----:B------:R-:W-:Y:S01]  /*7290*/  IMAD.MOV.U32 R7, RZ, RZ, R147 ;  /* 0x000000ffff077224 */ /* 0x000fe200078e0093 */
[----:B------:R-:W-:Y:S02]  /*72a0*/  MOV R9, R145 ;  /* 0x0000009100097202 */ /* 0x000fe40000000f00 */
        /* <DEDUP_REMOVED lines=242> */
[----:B------:R-:W-:Y:S01]  /*81d0*/  IMAD.MOV.U32 R131, RZ, RZ, R2 ;  /* 0x000000ffff837224 */ /* 0x000fe200078e0002 */
[----:B------:R-:W-:Y:S01]  /*81e0*/  UIADD3 UR12, UR8, 0x806, URZ ;  /* 0x00000806080c7890 */ /* 0x000fe2000fffe03f */
[----:B------:R-:W-:Y:S01]  /*81f0*/  IMAD.MOV.U32 R217, RZ, RZ, R22 ;  /* 0x000000ffffd97224 */ /* 0x000fe200078e0016 */
[----:B------:R-:W-:Y:S01]  /*8200*/  UIADD3 UR14, UR6, 0x806, URZ ;  /* 0x00000806060e7890 */ /* 0x000fe2000fffe03f */
[----:B------:R-:W-:Y:S01]  /*8210*/  IMAD.MOV.U32 R218, RZ, RZ, R21 ;  /* 0x000000ffffda7224 */ /* 0x000fe200078e0015 */
[----:B------:R-:W-:Y:S01]  /*8220*/  UMOV UR13, 0x40000040 ;  /* 0x40000040000d7882 */ /* 0x000fe20000000000 */
[----:B------:R-:W-:Y:S01]  /*8230*/  IMAD.MOV.U32 R220, RZ, RZ, R19 ;  /* 0x000000ffffdc7224 */ /* 0x000fe200078e0013 */
[----:B------:R-:W-:Y:S01]  /*8240*/  UMOV UR15, 0x40000040 ;  /* 0x40000040000f7882 */ /* 0x000fe20000000000 */
[----:B------:R-:W-:Y:S01]  /*8250*/  IMAD.MOV.U32 R221, RZ, RZ, R18 ;  /* 0x000000ffffdd7224 */ /* 0x000fe200078e0012 */
[----:B------:R0:W5:Y:S01]  /*8260*/  LDL.LU R16, [R1+0x2c4] ;  /* 0x0002c40001107983 */ /* 0x0001620000300800 */
[----:B------:R-:W-:-:S02]  /*8270*/  IMAD.MOV.U32 R223, RZ, RZ, R15 ;  /* 0x000000ffffdf7224 */ /* 0x000fc400078e000f */
[----:B------:R-:W-:Y:S01]  /*8280*/  IMAD.MOV.U32 R224, RZ, RZ, R14 ;  /* 0x000000ffffe07224 */ /* 0x000fe200078e000e */
[----:B------:R0:W5:Y:S01]  /*8290*/  LDL.LU R2, [R1+0x2c0] ;  /* 0x0002c00001027983 */ /* 0x0001620000300800 */
[----:B------:R-:W-:Y:S02]  /*82a0*/  IMAD.MOV.U32 R226, RZ, RZ, R12 ;  /* 0x000000ffffe27224 */ /* 0x000fe400078e000c */
[----:B------:R-:W-:Y:S01]  /*82b0*/  IMAD.MOV.U32 R227, RZ, RZ, R11 ;  /* 0x000000ffffe37224 */ /* 0x000fe200078e000b */
[----:B------:R0:W5:Y:S01]  /*82c0*/  LDL.LU R0, [R1+0x2bc] ;  /* 0x0002bc0001007983 */ /* 0x0001620000300800 */
[----:B------:R-:W-:Y:S02]  /*82d0*/  IMAD.MOV.U32 R229, RZ, RZ, R9 ;  /* 0x000000ffffe57224 */ /* 0x000fe400078e0009 */
[----:B------:R-:W-:Y:S02]  /*82e0*/  IMAD.MOV.U32 R230, RZ, RZ, R8 ;  /* 0x000000ffffe67224 */ /* 0x000fe400078e0008 */
[----:B------:R-:W-:-:S02]  /*82f0*/  IMAD.MOV.U32 R232, RZ, RZ, R6 ;  /* 0x000000ffffe87224 */ /* 0x000fc400078e0006 */
[----:B------:R-:W-:Y:S02]  /*8300*/  IMAD.MOV.U32 R233, RZ, RZ, R5 ;  /* 0x000000ffffe97224 */ /* 0x000fe400078e0005 */
        /* <DEDUP_REMOVED lines=68> */
[----:B-1----:R0:W5:Y:S04]  /*8750*/  LDL.LU R160, [R1+0x2b8] ;  /* 0x0002b80001a07983 */ /* 0x0021680000300800 */
[----:B------:R-:W2:Y:S04]  /*8760*/  LDL.LU.64 R150, [R1+0x2b0] ;  /* 0x0002b00001967983 */ /* 0x000ea80000300a00 */
        /* <DEDUP_REMOVED lines=20> */
[----:B------:R-:W2:Y:S01]  /*88b0*/  LDL.LU.64 R108, [R1+0x208] ;  /* 0x00020800016c7983 */ /* 0x000ea20000300a00 */
[----:B------:R-:W-:Y:S01]  /*88c0*/  UIADD3 UR12, UR8, 0xc06, URZ ;  /* 0x00000c06080c7890 */ /* 0x000fe2000fffe03f */
[----:B------:R-:W-:Y:S01]  /*88d0*/  UMOV UR13, 0x40000040 ;  /* 0x40000040000d7882 */ /* 0x000fe20000000000 */
[----:B--2---:R-:W-:-:S07]  /*88e0*/  WARPGROUP.ARRIVE ;  /* 0x00000000000079c5 */ /* 0x004fce0000000000 */
[----:B------:R-:W-:Y:S03]  /*88f0*/  HGMMA.64x256x16.F32.BF16 R24, gdesc[UR12], R24, gsb0 ;  /* 0x03e000000c1879f0 */ /* 0x000fe60008001818 */
[----:B------:R-:W-:Y:S02]  /*8900*/  WARPGROUP.DEPBAR.LE gsb0, 0x0 ;  /* 0x00008000000079c5 */ /* 0x000fe40000010000 */
[----:B0-----:R-:W-:Y:S05]  /*8910*/  @!P1 BRA `(.L_x_18) ;  /* 0x0000008000a89947 */ /* 0x001fea0003800000 */
[----:B------:R-:W-:Y:S02]  /*8920*/  UIADD3 UR6, UR37, 0x1, URZ ;  /* 0x0000000125067890 */ /* 0x000fe4000fffe03f */
[----:B------:R-:W-:Y:S02]  /*8930*/  UMOV UR7, UR37 ;  /* 0x0000002500077c82 */ /* 0x000fe40008000000 */
[----:B------:R-:W-:-:S04]  /*8940*/  UISETP.NE.AND UP0, UPT, UR6, 0x5, UPT ;  /* 0x000000050600788c */ /* 0x000fc8000bf05270 */
[----:B------:R-:W-:Y:S02]  /*8950*/  USEL UR9, URZ, 0x1, UP0 ;  /* 0x000000013f097887 */ /* 0x000fe40008000000 */
[----:B------:R-:W-:Y:S02]  /*8960*/  USEL UR6, UR6, URZ, UP0 ;  /* 0x0000003f06067287 */ /* 0x000fe40008000000 */
[----:B------:R-:W-:-:S12]  /*8970*/  ULOP3.LUT UR9, UR36, UR9, URZ, 0x3c, !UPT ;  /* 0x0000000924097292 */ /* 0x000fd8000f8e3c3f */
.L_x_25:
[----:B------:R-:W-:Y:S05]  /*8980*/  @!P0 BRA `(.L_x_19) ;  /* 0x0000000000048947 */ /* 0x000fea0003800000 */
[----:B------:R-:W-:Y:S01]  /*8990*/  BPT.TRAP 0x1 ;  /* 0x000000040000795c */ /* 0x000fe20000300000 */
.L_x_19:
[----:B------:R-:W0:Y:S01]  /*89a0*/  S2UR UR10, SR_CgaCtaId ;  /* 0x00000000000a79c3 */ /* 0x000e220000008800 */
[----:B------:R-:W-:Y:S01]  /*89b0*/  UMOV UR8, 0x400 ;  /* 0x0000040000087882 */ /* 0x000fe20000000000 */
[----:B------:R-:W-:-:S05]  /*89c0*/  IMAD.U32 R3, RZ, RZ, UR9 ;  /* 0x00000009ff037e24 */ /* 0x000fca000f8e00ff */
[----:B------:R-:W-:Y:S01]  /*89d0*/  SHF.L.U32 R3, R3, 0x1f, RZ ;  /* 0x0000001f03037819 */ /* 0x000fe200000006ff */
[----:B0-----:R-:W-:-:S04]  /*89e0*/  ULEA UR8, UR10, UR8, 0x18 ;  /* 0x000000080a087291 */ /* 0x001fc8000f8ec03f */
[----:B------:R-:W-:-:S09]  /*89f0*/  ULEA UR10, UR6, UR8, 0x3 ;  /* 0x00000008060a7291 */ /* 0x000fd2000f8e183f */
[----:B------:R0:W1:Y:S01]  /*8a00*/  SYNCS.PHASECHK.TRANS64.TRYWAIT P1, [UR10], R3 ;  /* 0x00000003ff0075a7 */ /* 0x000062000802014a */
[----:B------:R-:W-:Y:S05]  /*8a10*/  @!P0 BRA `(.L_x_20) ;  /* 0x0000000000048947 */ /* 0x000fea0003800000 */
[----:B------:R-:W-:Y:S01]  /*8a20*/  BPT.TRAP 0x1 ;  /* 0x000000040000795c */ /* 0x000fe20000300000 */
.L_x_20:
[----:B-1----:R-:W-:Y:S05]  /*8a30*/  @P1 BRA `(.L_x_21) ;  /* 0x0000000000081947 */ /* 0x002fea0003800000 */
[----:B------:R-:W1:Y:S02]  /*8a40*/  SYNCS.PHASECHK.TRANS64.TRYWAIT P1, [UR10], R3 ;  /* 0x00000003ff0075a7 */ /* 0x000e64000802014a */
[----:B-1----:R-:W-:Y:S05]  /*8a50*/  @!P1 BRA `(.L_x_22) ;  /* 0x000001ac00849947 */ /* 0x002fea0003800000 */
.L_x_21:
        /* <DEDUP_REMOVED lines=64> */
[----:B--2---:R-:W2:Y:S04]  /*8e60*/  LDL.LU.64 R24, [R1] ;  /* 0x0000000001187983 */ /* 0x004ea80000300a00 */
        /* <DEDUP_REMOVED lines=63> */
[----:B------:R-:W-:-:S02]  /*9260*/  ULEA UR10, UR6, UR4, 0xc ;  /* 0x00000004060a7291 */ /* 0x000fc4000f8e603f */
[----:B------:R-:W-:Y:S01]  /*9270*/  ULEA UR11, UR6, UR5, 0xc ;  /* 0x00000005060b7291 */ /* 0x000fe2000f8e603f */
[----:B-----5:R-:W-:Y:S01]  /*9280*/  STL [R1+0x2c4], R16 ;  /* 0x0002c41001007387 */ /* 0x020fe20000100800 */
[----:B------:R-:W-:Y:S01]  /*9290*/  UMOV UR13, 0x40000040 ;  /* 0x40000040000d7882 */ /* 0x000fe20000000000 */
[----:B------:R-:W-:Y:S02]  /*92a0*/  UMOV UR15, 0x40000040 ;  /* 0x40000040000f7882 */ /* 0x000fe40000000000 */
[----:B------:R-:W-:Y:S01]  /*92b0*/  UMOV UR12, UR10 ;  /* 0x0000000a000c7c82 */ /* 0x000fe20008000000 */
[----:B------:R3:W-:Y:S01]  /*92c0*/  STL [R1+0x2c0], R2 ;  /* 0x0002c00201007387 */ /* 0x0007e20000100800 */
[----:B------:R-:W-:-:S03]  /*92d0*/  UMOV UR14, UR11 ;  /* 0x0000000b000e7c82 */ /* 0x000fc60008000000 */
[----:B------:R4:W-:Y:S01]  /*92e0*/  STL [R1+0x2bc], R0 ;  /* 0x0002bc0001007387 */ /* 0x0009e20000100800 */
[----:B--2---:R-:W-:-:S06]  /*92f0*/  WARPGROUP.ARRIVE ;  /* 0x00000000000079c5 */ /* 0x004fcc0000000000 */
[----:B------:R-:W-:Y:S03]  /*9300*/  HGMMA.64x256x16.F32.BF16 R24, gdesc[UR12], R24, gsb0 ;  /* 0x03e000000c1879f0 */ /* 0x000fe60008001818 */
[----:B------:R-:W-:Y:S02]  /*9310*/  WARPGROUP.DEPBAR.LE gsb0, 0x0 ;  /* 0x00008000000079c5 */ /* 0x000fe40000010000 */
[----:B------:R-:W-:Y:S01]  /*9320*/  STL.64 [R1], R24 ;  /* 0x0000001801007387 */ /* 0x000fe20000100a00 */
[----:B---3--:R-:W-:Y:S01]  /*9330*/  IMAD.MOV.U32 R2, RZ, RZ, R150 ;  /* 0x000000ffff027224 */ /* 0x008fe200078e0096 */
[----:B----4-:R-:W-:Y:S01]  /*9340*/  MOV R0, R151 ;  /* 0x0000009700007202 */ /* 0x010fe20000000f00 */
[----:B01----:R-:W-:Y:S01]  /*9350*/  IMAD.MOV.U32 R3, RZ, RZ, R149 ;  /* 0x000000ffff037224 */ /* 0x003fe200078e0095 */
[----:B------:R-:W-:Y:S01]  /*9360*/  STL.64 [R1+0x8], R26 ;  /* 0x0000081a01007387 */ /* 0x000fe20000100a00 */
        /* <DEDUP_REMOVED lines=39> */
[----:B------:R-:W2:Y:S01]  /*95e0*/  LDL.LU.64 R150, [R1+0xce8] ;  /* 0x000ce80001967983 */ /* 0x000ea20000300a00 */
        /* <DEDUP_REMOVED lines=96> */
[----:B------:R-:W-:-:S03]  /*9bf0*/  IMAD.MOV.U32 R234, RZ, RZ, R47 ;  /* 0x000000ffffea7224 */ /* 0x000fc600078e002f */
        /* <DEDUP_REMOVED lines=28> */
[----:B0-----:R-:W2:Y:S04]  /*9dc0*/  LDL.LU.64 R44, [R1+0xb40] ;  /* 0x000b4000012c7983 */ /* 0x001ea80000300a00 */
        /* <DEDUP_REMOVED lines=11> */
[----:B------:R-:W-:-:S02]  /*9e80*/  UMOV UR13, 0x40000040 ;  /* 0x40000040000d7882 */ /* 0x000fc40000000000 */
[----:B------:R-:W-:Y:S01]  /*9e90*/  STL [R1+0xae8], R160 ;  /* 0x000ae8a001007387 */ /* 0x000fe20000100800 */
[----:B--2---:R-:W-:-:S06]  /*9ea0*/  WARPGROUP.ARRIVE ;  /* 0x00000000000079c5 */ /* 0x004fcc0000000000 */
        /* <DEDUP_REMOVED lines=76> */
[----:B------:R-:W-:Y:S01]  /*a370*/  MOV R213, R23 ;  /* 0x0000001700d57202 */ /* 0x000fe20000000f00 */
        /* <DEDUP_REMOVED lines=258> */
[----:B------:R-:W-:-:S03]  /*b3a0*/  IMAD.MOV.U32 R0, RZ, RZ, R151 ;  /* 0x000000ffff007224 */ /* 0x000fc600078e0097 */
[----:B------:R-:W-:Y:S01]  /*b3b0*/  STL.64 [R1+0x40], R40 ;  /* 0x0000402801007387 */ /* 0x000fe20000100a00 */
[----:B------:R-:W-:Y:S01]  /*b3c0*/  IMAD.MOV.U32 R4, RZ, RZ, R148 ;  /* 0x000000ffff047224 */ /* 0x000fe200078e0094 */
[----:B------:R-:W-:Y:S02]  /*b3d0*/  MOV R3, R149 ;  /* 0x0000009500037202 */ /* 0x000fe40000000f00 */
[----:B------:R-:W-:Y:S01]  /*b3e0*/  STL.64 [R1+0x48], R42 ;  /* 0x0000482a01007387 */ /* 0x000fe20000100a00 */
[----:B------:R-:W-:Y:S01]  /*b3f0*/  MOV R6, R146 ;  /* 0x0000009200067202 */ /* 0x000fe20000000f00 */
[----:B------:R-:W-:Y:S02]  /*b400*/  IMAD.MOV.U32 R5, RZ, RZ, R147 ;  /* 0x000000ffff057224 */ /* 0x000fe400078e0093 */
[----:B------:R0:W-:Y:S01]  /*b410*/  STL.64 [R1+0x50], R44 ;  /* 0x0000502c01007387 */ /* 0x0001e20000100a00 */
[----:B------:R-:W-:-:S03]  /*b420*/  IMAD.MOV.U32 R8, RZ, RZ, R144 ;  /* 0x000000ffff087224 */ /* 0x000fc600078e0090 */
[----:B------:R-:W3:Y:S01]  /*b430*/  LDL.LU.64 R150, [R1+0xa30] ;  /* 0x000a300001967983 */ /* 0x000ee20000300a00 */
        /* <DEDUP_REMOVED lines=1380> */
[----:B------:R-:W-:Y:S01]  /*10a80*/  BPT.TRAP 0x1 ;  /* 0x000000040000795c */ /* 0x000fe20000300000 */
.L_x_23:
[----:B------:R-:W-:Y:S02]  /*10a90*/  UISETP.GT.U32.AND UP0, UPT, UR38, 0x1, UPT ;  /* 0x000000012600788c */ /* 0x000fe4000bf04070 */
[----:B------:R-:W-:-:S04]  /*10aa0*/  ULEA UR8, UR7, UR8, 0x3 ;  /* 0x0000000807087291 */ /* 0x000fc8000f8e183f */
[----:B------:R-:W-:Y:S01]  /*10ab0*/  UIADD3 UR8, UR8, 0x28, URZ ;  /* 0x0000002808087890 */ /* 0x000fe2000fffe03f */
[----:B------:R-:W-:-:S03]  /*10ac0*/  PLOP3.LUT P1, PT, PT, PT, UP0, 0x80, 0x0 ;  /* 0x000000000000781c */ /* 0x000fc60003f2f008 */
[----:B------:R-:W-:-:S09]  /*10ad0*/  UPRMT UR8, URZ, 0x654, UR8 ;  /* 0x000006543f087896 */ /* 0x000fd20008000008 */
[----:B------:R-:W-:Y:S01]  /*10ae0*/  SYNCS.ARRIVE.TRANS64.RED.A1T0 RZ, [UR8], RZ ;  /* 0x000000ffffff79a7 */ /* 0x000fe20008100408 */
[----:B------:R-:W-:Y:S05]  /*10af0*/  @P1 BRA `(.L_x_24) ;  /* 0x0000000000041947 */ /* 0x000fea0003800000 */
[----:B------:R-:W-:Y:S01]  /*10b00*/  BPT.TRAP 0x1 ;  /* 0x000000040000795c */ /* 0x000fe20000300000 */
.L_x_24:
[----:B------:R-:W-:Y:S01]  /*10b10*/  UIADD3 UR6, UR6, 0x1, URZ ;  /* 0x0000000106067890 */ /* 0x000fe2000fffe03f */
[C---:B-----5:R-:W-:Y:S01]  /*10b20*/  ISETP.GT.AND P1, PT, R0.reuse, 0x1, PT ;  /* 0x000000010000780c */ /* 0x060fe20003f24270 */
[----:B------:R-:W-:Y:S01]  /*10b30*/  UIADD3 UR7, UR7, 0x1, URZ ;  /* 0x0000000107077890 */ /* 0x000fe2000fffe03f */
[----:B------:R-:W-:Y:S01]  /*10b40*/  VIADD R0, R0, 0xffffffff ;  /* 0xffffffff00007836 */ /* 0x000fe20000000000 */
[----:B------:R-:W-:Y:S02]  /*10b50*/  UISETP.NE.AND UP0, UPT, UR6, 0x5, UPT ;  /* 0x000000050600788c */ /* 0x000fe4000bf05270 */
[----:B------:R-:W-:Y:S02]  /*10b60*/  UISETP.NE.AND UP1, UPT, UR7, 0x5, UPT ;  /* 0x000000050700788c */ /* 0x000fe4000bf25270 */
[----:B------:R-:W-:Y:S02]  /*10b70*/  USEL UR8, URZ, 0x1, UP0 ;  /* 0x000000013f087887 */ /* 0x000fe40008000000 */
[----:B------:R-:W-:-:S02]  /*10b80*/  USEL UR6, UR6, URZ, UP0 ;  /* 0x0000003f06067287 */ /* 0x000fc40008000000 */
[----:B------:R-:W-:Y:S02]  /*10b90*/  USEL UR7, UR7, URZ, UP1 ;  /* 0x0000003f07077287 */ /* 0x000fe40008800000 */
[----:B------:R-:W-:Y:S01]  /*10ba0*/  ULOP3.LUT UR9, UR9, UR8, URZ, 0x3c, !UPT ;  /* 0x0000000809097292 */ /* 0x000fe2000f8e3c3f */
[----:B------:R-:W-:Y:S11]  /*10bb0*/  @P1 BRA `(.L_x_25) ;  /* 0xffffff7c00701947 */ /* 0x000ff6000383ffff */
.L_x_18:
[----:B-----5:R-:W0:Y:S02]  /*10bc0*/  LDC R0, c[0x0][0x28c] ;  /* 0x0000a300ff007b82 */ /* 0x020e240000000800 */
[----:B0-----:R-:W-:-:S13]  /*10bd0*/  ISETP.GE.AND P1, PT, R0, 0x1, PT ;  /* 0x000000010000780c */ /* 0x001fda0003f26270 */
[----:B------:R-:W-:Y:S05]  /*10be0*/  @!P1 BRA `(.L_x_26) ;  /* 0x00000000004c9947 */ /* 0x000fea0003800000 */
[----:B------:R-:W-:Y:S05]  /*10bf0*/  @!P0 BRA `(.L_x_27) ;  /* 0x0000000000048947 */ /* 0x000fea0003800000 */
[----:B------:R-:W-:Y:S01]  /*10c00*/  BPT.TRAP 0x1 ;  /* 0x000000040000795c */ /* 0x000fe20000300000 */
.L_x_27:
[----:B------:R-:W0:Y:S01]  /*10c10*/  S2UR UR7, SR_CgaCtaId ;  /* 0x00000000000779c3 */ /* 0x000e220000008800 */
[----:B------:R-:W-:-:S04]  /*10c20*/  UISETP.LT.AND UP0, UPT, UR43, 0x1, UPT ;  /* 0x000000012b00788c */ /* 0x000fc8000bf01270 */
[----:B------:R-:W-:Y:S02]  /*10c30*/  USEL UR6, UR43, 0x1, UP0 ;  /* 0x000000012b067887 */ /* 0x000fe40008000000 */
[----:B------:R-:W-:Y:S02]  /*10c40*/  UISETP.GT.U32.AND UP0, UPT, UR38, 0x1, UPT ;  /* 0x000000012600788c */ /* 0x000fe4000bf04070 */
[----:B------:R-:W-:-:S04]  /*10c50*/  UIADD3 UR6, UR37, UR43, -UR6 ;  /* 0x0000002b25067290 */ /* 0x000fc8000fffe806 */
[----:B------:R-:W-:Y:S01]  /*10c60*/  UIMAD.WIDE.U32 UR4, UR6, -0x33333333, URZ ;  /* 0xcccccccd060478a5 */ /* 0x000fe2000f8e003f */
[----:B------:R-:W-:-:S03]  /*10c70*/  PLOP3.LUT P0, PT, PT, PT, UP0, 0x80, 0x0 ;  /* 0x000000000000781c */ /* 0x000fc60003f0f008 */
[----:B------:R-:W-:-:S03]  /*10c80*/  USHF.R.U32.HI UR4, URZ, 0x2, UR5 ;  /* 0x000000023f047899 */ /* 0x000fc60008011605 */
[----:B------:R-:W-:Y:S01]  /*10c90*/  UMOV UR5, 0x400 ;  /* 0x0000040000057882 */ /* 0x000fe20000000000 */
[----:B------:R-:W-:Y:S02]  /*10ca0*/  UIMAD UR6, UR4, -0x5, UR6 ;  /* 0xfffffffb040678a4 */ /* 0x000fe4000f8e0206 */
[----:B0-----:R-:W-:-:S04]  /*10cb0*/  ULEA UR5, UR7, UR5, 0x18 ;  /* 0x0000000507057291 */ /* 0x001fc8000f8ec03f */
[----:B------:R-:W-:-:S04]  /*10cc0*/  ULEA UR6, UR6, UR5, 0x3 ;  /* 0x0000000506067291 */ /* 0x000fc8000f8e183f */
[----:B------:R-:W-:-:S04]  /*10cd0*/  UIADD3 UR6, UR6, 0x28, URZ ;  /* 0x0000002806067890 */ /* 0x000fc8000fffe03f */
[----:B------:R-:W-:-:S09]  /*10ce0*/  UPRMT UR6, URZ, 0x654, UR6 ;  /* 0x000006543f067896 */ /* 0x000fd20008000006 */
[----:B------:R-:W-:Y:S01]  /*10cf0*/  SYNCS.ARRIVE.TRANS64.RED.A1T0 RZ, [UR6], RZ ;  /* 0x000000ffffff79a7 */ /* 0x000fe20008100406 */
[----:B------:R-:W-:Y:S05]  /*10d00*/  @P0 BRA `(.L_x_26) ;  /* 0x0000000000040947 */ /* 0x000fea0003800000 */
[----:B------:R-:W-:Y:S01]  /*10d10*/  BPT.TRAP 0x1 ;  /* 0x000000040000795c */ /* 0x000fe20000300000 */
.L_x_26:
[----:B------:R-:W0:Y:S01]  /*10d20*/  S2R R8, SR_TID.X ;  /* 0x0000000000087919 */ /* 0x000e220000002100 */
[----:B------:R-:W-:Y:S01]  /*10d30*/  IMAD.MOV.U32 R19, RZ, RZ, 0x6540 ;  /* 0x00006540ff137424 */ /* 0x000fe200078e00ff */
[----:B------:R-:W-:Y:S01]  /*10d40*/  USHF.R.S32.HI UR10, URZ, 0x1f, UR42 ;  /* 0x0000001f3f0a7899 */ /* 0x000fe2000801142a */
[----:B------:R-:W-:Y:S01]  /*10d50*/  LOP3.LUT R4, R160, 0x1, RZ, 0xc0, !PT ;  /* 0x00000001a0047812 */ /* 0x000fe200078ec0ff */
[----:B------:R-:W-:Y:S01]  /*10d60*/  ULDC.64 UR8, c[0x0][0x5d0] ;  /* 0x0001740000087ab9 */ /* 0x000fe20000000a00 */
[----:B------:R-:W-:Y:S01]  /*10d70*/  UIMAD.WIDE UR6, UR40, 0x100, URZ ;  /* 0x00000100280678a5 */ /* 0x000fe2000f8e023f */
[----:B------:R-:W-:Y:S01]  /*10d80*/  MOV R6, UR8 ;  /* 0x0000000800067c02 */ /* 0x000fe20008000f00 */
[----:B------:R-:W-:Y:S01]  /*10d90*/  UIMAD UR4, UR10, UR8, URZ ;  /* 0x000000080a0472a4 */ /* 0x000fe2000f8e023f */
[----:B------:R-:W-:Y:S01]  /*10da0*/  SHF.L.U32 R3, R4, 0x6, RZ ;  /* 0x0000000604037819 */ /* 0x000fe200000006ff */
[----:B------:R-:W-:Y:S02]  /*10db0*/  USHF.L.U32 UR40, UR40, 0x8, URZ ;  /* 0x0000000828287899 */ /* 0x000fe4000800063f */
[----:B------:R-:W-:Y:S01]  /*10dc0*/  UIMAD UR4, UR42, UR9, UR4 ;  /* 0x000000092a0472a4 */ /* 0x000fe2000f8e0204 */
[----:B------:R-:W-:Y:S01]  /*10dd0*/  ULDC UR8, c[0x0][0x284] ;  /* 0x0000a10000087ab9 */ /* 0x000fe20000000800 */
[----:B------:R-:W-:Y:S01]  /*10de0*/  UIADD3 UR37, UR43, UR37, URZ ;  /* 0x000000252b257290 */ /* 0x000fe2000fffe03f */
[----:B------:R-:W-:Y:S01]  /*10df0*/  IMAD.U32 R17, RZ, RZ, UR8 ;  /* 0x00000008ff117e24 */ /* 0x000fe2000f8e00ff */
[----:B------:R-:W-:-:S02]  /*10e00*/  UISETP.GE.U32.AND UP2, UPT, UR43, 0x5, UPT ;  /* 0x000000052b00788c */ /* 0x000fc4000bf46070 */
[----:B------:R-:W-:-:S04]  /*10e10*/  UISETP.GT.U32.AND UP1, UPT, UR37, 0x4, UPT ;  /* 0x000000042500788c */ /* 0x000fc8000bf24070 */
[----:B------:R-:W-:Y:S01]  /*10e20*/  UISETP.LT.U32.AND UP1, UPT, UR43, 0x5, UP1 ;  /* 0x000000052b00788c */ /* 0x000fe20008f21070 */
[C---:B0-----:R-:W-:Y:S01]  /*10e30*/  IMAD.SHL.U32 R18, R8.reuse, 0x2, RZ ;  /* 0x0000000208127824 */ /* 0x041fe200078e00ff */
[----:B------:R-:W-:Y:S02]  /*10e40*/  SHF.R.U32.HI R0, RZ, 0x2, R8 ;  /* 0x00000002ff007819 */ /* 0x000fe40000011608 */
[----:B------:R-:W-:Y:S02]  /*10e50*/  LOP3.LUT R5, R8, 0x60, RZ, 0xc0, !PT ;  /* 0x0000006008057812 */ /* 0x000fe400078ec0ff */
[----:B------:R-:W-:Y:S02]  /*10e60*/  LOP3.LUT R18, R18, 0x6, RZ, 0xc0, !PT ;  /* 0x0000000612127812 */ /* 0x000fe400078ec0ff */
[----:B------:R-:W-:Y:S02]  /*10e70*/  LOP3.LUT R0, R0, 0x7, RZ, 0xc0, !PT ;  /* 0x0000000700007812 */ /* 0x000fe400078ec0ff */
[----:B------:R-:W-:Y:S01]  /*10e80*/  PRMT R18, R18, R19, UR41 ;  /* 0x0000002912127e16 */ /* 0x000fe20008000013 */
[----:B------:R-:W-:Y:S01]  /*10e90*/  USHF.L.U32 UR41, UR41, 0x8, URZ ;  /* 0x0000000829297899 */ /* 0x000fe2000800063f */
[----:B------:R-:W-:-:S02]  /*10ea0*/  SHF.R.U32.HI R5, RZ, 0x1, R5 ;  /* 0x00000001ff057819 */ /* 0x000fc40000011605 */
[----:B------:R-:W-:Y:S02]  /*10eb0*/  SHF.R.S32.HI R19, RZ, 0x1f, R18 ;  /* 0x0000001fff137819 */ /* 0x000fe40000011412 */
[--C-:B------:R-:W-:Y:S02]  /*10ec0*/  LOP3.LUT R3, R3, 0x40, R0.reuse, 0xe2, !PT ;  /* 0x0000004003037812 */ /* 0x100fe400078ee200 */
[----:B------:R-:W-:Y:S01]  /*10ed0*/  IADD3 R0, RZ, -R5, -R0 ;  /* 0x80000005ff007210 */ /* 0x000fe20007ffe800 */
[----:B------:R-:W-:Y:S01]  /*10ee0*/  IMAD.WIDE.U32 R6, R6, UR42, R18 ;  /* 0x0000002a06067c25 */ /* 0x000fe2000f8e0012 */
[----:B------:R-:W-:-:S03]  /*10ef0*/  LOP3.LUT R3, R3, UR6, R5, 0xfe, !PT ;  /* 0x0000000603037c12 */ /* 0x000fc6000f8efe05 */
[----:B------:R-:W-:Y:S01]  /*10f00*/  VIADD R7, R7, UR4 ;  /* 0x0000000407077c36 */ /* 0x000fe20008000000 */
[----:B------:R-:W-:Y:S01]  /*10f10*/  ULDC UR4, c[0x0][0x288] ;  /* 0x0000a20000047ab9 */ /* 0x000fe20000000800 */
[----:B------:R-:W-:Y:S01]  /*10f20*/  IMAD R0, R4, -0x40, R0 ;  /* 0xffffffc004007824 */ /* 0x000fe200078e0200 */
[----:B------:R-:W-:Y:S01]  /*10f30*/  UISETP.GE.AND UP0, UPT, UR41, UR4, UPT ;  /* 0x000000042900728c */ /* 0x000fe2000bf06270 */
[----:B------:R-:W-:-:S03]  /*10f40*/  MOV R4, 0xfffffffe ;  /* 0xfffffffe00047802 */ /* 0x000fc60000000f00 */
[----:B------:R-:W-:Y:S02]  /*10f50*/  UISETP.GE.OR UP0, UPT, UR40, UR8, UP0 ;  /* 0x000000082800728c */ /* 0x000fe40008706670 */
[----:B------:R-:W-:Y:S01]  /*10f60*/  IADD3 R17, R17, -UR40, R0 ;  /* 0x8000002811117c10 */ /* 0x000fe2000fffe000 */
[----:B------:R-:W-:Y:S01]  /*10f70*/  USEL UR8, URZ, 0x1, !UP1 ;  /* 0x000000013f087887 */ /* 0x000fe2000c800000 */
[----:B------:R-:W-:Y:S01]  /*10f80*/  LOP3.LUT R0, R8, 0x3, RZ, 0xc0, !PT ;  /* 0x0000000308007812 */ /* 0x000fe200078ec0ff */
[----:B------:R-:W-:Y:S01]  /*10f90*/  UMOV UR40, 0xffffffff ;  /* 0xffffffff00287882 */ /* 0x000fe20000000000 */
[----:B------:R-:W-:Y:S01]  /*10fa0*/  PLOP3.LUT P0, PT, PT, PT, UP0, 0x80, 0x0 ;  /* 0x000000000000781c */ /* 0x000fe20003f0f008 */
[----:B------:R-:W-:Y:S02]  /*10fb0*/  ULOP3.LUT UR36, UR36, UR8, URZ, 0x3c, !UPT ;  /* 0x0000000824247292 */ /* 0x000fe4000f8e3c3f */
[----:B------:R-:W-:Y:S01]  /*10fc0*/  IMAD R0, R0, R4, UR4 ;  /* 0x0000000400007e24 */ /* 0x000fe2000f8e0204 */
[----:B------:R-:W-:-:S03]  /*10fd0*/  UIMAD.WIDE.U32 UR4, UR37, -0x33333333, URZ ;  /* 0xcccccccd250478a5 */ /* 0x000fc6000f8e003f */
[----:B------:R-:W-:Y:S01]  /*10fe0*/  VIADD R0, R0, -UR41 ;  /* 0x8000002900007c36 */ /* 0x000fe20008000000 */
[----:B------:R-:W-:-:S04]  /*10ff0*/  USHF.R.U32.HI UR4, URZ, 0x2, UR5 ;  /* 0x000000023f047899 */ /* 0x000fc80008011605 */
[----:B------:R-:W-:Y:S02]  /*11000*/  UIMAD UR37, UR4, -0x5, UR37 ;  /* 0xfffffffb042578a4 */ /* 0x000fe4000f8e0225 */
[----:B------:R-:W-:Y:S01]  /*11010*/  @UP2 ULOP3.LUT UR36, UR36, 0x1, UR4, 0x78, !UPT ;  /* 0x0000000124242892 */ /* 0x000fe2000f8e7804 */
[----:B------:R-:W-:Y:S11]  /*11020*/  @P0 BRA `(.L_x_28) ;  /* 0x0000010400d80947 */ /* 0x000ff60003800000 */
[----:B------:R-:W-:Y:S01]  /*11030*/  FSETP.NEU.AND P0, PT, R16, RZ, PT ;  /* 0x000000ff1000720b */ /* 0x000fe20003f0d000 */
[----:B------:R-:W-:Y:S01]  /*11040*/  ULDC.64 UR8, c[0x0][0x5c8] ;  /* 0x0001720000087ab9 */ /* 0x000fe20000000a00 */
[----:B------:R-:W-:Y:S01]  /*11050*/  ISETP.GT.AND P3, PT, R17, RZ, PT ;  /* 0x000000ff1100720c */ /* 0x000fe20003f64270 */
[----:B------:R-:W-:Y:S01]  /*11060*/  UIMAD UR4, UR7, UR8, URZ ;  /* 0x00000008070472a4 */ /* 0x000fe2000f8e023f */
[----:B------:R-:W-:Y:S01]  /*11070*/  IMAD.U32 R10, RZ, RZ, UR9 ;  /* 0x00000009ff0a7e24 */ /* 0x000fe2000f8e00ff */
[----:B------:R-:W-:Y:S01]  /*11080*/  BSSY B0, `(.L_x_28) ;  /* 0x0001070000007945 */ /* 0x000fe20003800000 */
[----:B------:R-:W-:Y:S01]  /*11090*/  IMAD.WIDE.U32 R6, R3, UR8, R6 ;  /* 0x0000000803067c25 */ /* 0x000fe2000f8e0006 */
[----:B------:R-:W-:-:S03]  /*110a0*/  ISETP.GT.AND P1, PT, R0, RZ, P3 ;  /* 0x000000ff0000720c */ /* 0x000fc60001f24270 */
[----:B------:R-:W-:-:S05]  /*110b0*/  IMAD R10, R3, R10, UR4 ;  /* 0x00000004030a7e24 */ /* 0x000fca000f8e020a */
[----:B------:R-:W-:Y:S01]  /*110c0*/  IADD3 R10, R7, R10, RZ ;  /* 0x0000000a070a7210 */ /* 0x000fe20007ffe0ff */
[----:B------:R-:W-:Y:S06]  /*110d0*/  @!P0 BRA `(.L_x_29) ;  /* 0x000000b800108947 */ /* 0x000fec0003800000 */
[----:B------:R-:W0:Y:S01]  /*110e0*/  LDC.64 R22, c[0x0][0x5b8] ;  /* 0x00016e00ff167b82 */ /* 0x000e220000000a00 */
[----:B------:R-:W2:Y:S01]  /*110f0*/  LDL.LU R11, [R1] ;  /* 0x00000000010b7983 */ /* 0x000ea20000300800 */
[----:B------:R-:W-:-:S06]  /*11100*/  ULDC.64 UR4, c[0x0][0x5c0] ;  /* 0x0001700000047ab9 */ /* 0x000fcc0000000a00 */
[----:B------:R-:W1:Y:S08]  /*11110*/  LDC.64 R14, c[0x0][0x5b0] ;  /* 0x00016c00ff0e7b82 */ /* 0x000e700000000a00 */
[----:B------:R-:W3:Y:S01]  /*11120*/  LDC.64 R12, c[0x0][0x5a8] ;  /* 0x00016a00ff0c7b82 */ /* 0x000ee20000000a00 */
[C---:B0-----:R-:W-:Y:S02]  /*11130*/  IMAD R157, R22.reuse, UR10, RZ ;  /* 0x0000000a169d7c24 */ /* 0x041fe4000f8e02ff */
[----:B------:R-:W-:-:S04]  /*11140*/  IMAD.WIDE.U32 R152, R22, UR42, R18 ;  /* 0x0000002a16987c25 */ /* 0x000fc8000f8e0012 */
[----:B------:R-:W-:Y:S02]  /*11150*/  IMAD R157, R23, UR42, R157 ;  /* 0x0000002a179d7c24 */ /* 0x000fe4000f8e029d */
[----:B-1----:R-:W-:Y:S02]  /*11160*/  IMAD R156, R14, UR7, RZ ;  /* 0x000000070e9c7c24 */ /* 0x002fe4000f8e02ff */
[----:B------:R-:W-:Y:S02]  /*11170*/  IMAD.IADD R21, R153, 0x1, R157 ;  /* 0x0000000199157824 */ /* 0x000fe400078e029d */
[----:B------:R-:W-:Y:S02]  /*11180*/  IMAD.MOV.U32 R20, RZ, RZ, R152 ;  /* 0x000000ffff147224 */ /* 0x000fe400078e0098 */
[C---:B------:R-:W-:Y:S02]  /*11190*/  IMAD R156, R3.reuse, R15, R156 ;  /* 0x0000000f039c7224 */ /* 0x040fe400078e029c */
[----:B------:R-:W-:-:S05]  /*111a0*/  IMAD.WIDE.U32 R4, R3, R14, R20 ;  /* 0x0000000e03047225 */ /* 0x000fca00078e0014 */
[----:B------:R-:W-:Y:S02]  /*111b0*/  IADD3 R5, R5, R156, RZ ;  /* 0x0000009c05057210 */ /* 0x000fe40007ffe0ff */
[----:B---3--:R-:W-:-:S04]  /*111c0*/  LEA R8, P0, R4, R12, 0x1 ;  /* 0x0000000c04087211 */ /* 0x008fc800078008ff */
[----:B------:R-:W-:-:S05]  /*111d0*/  LEA.HI.X R9, R4, R13, R5, 0x1, P0 ;  /* 0x0000000d04097211 */ /* 0x000fca00000f0c05 */
[----:B------:R-:W3:Y:S01]  /*111e0*/  @P1 LDG.E.LTC128B.U16 R23, desc[UR44][R8.64] ;  /* 0x0000002c08171981 */ /* 0x000ee2000c1e1520 */
[----:B------:R-:W-:Y:S01]  /*111f0*/  BSSY B1, `(.L_x_30) ;  /* 0x0000011000017945 */ /* 0x000fe20003800000 */
[----:B---3--:R-:W-:-:S04]  /*11200*/  IMAD.U32 R4, R23, 0x10000, RZ ;  /* 0x0001000017047824 */ /* 0x008fc800078e00ff */
[----:B------:R-:W-:-:S04]  /*11210*/  FMUL R4, R4, R16 ;  /* 0x0000001004047220 */ /* 0x000fc80000400000 */
[----:B--2---:R-:W-:Y:S01]  /*11220*/  FFMA R7, R11, R2, R4 ;  /* 0x000000020b077223 */ /* 0x004fe20000000004 */
[----:B------:R-:W-:-:S04]  /*11230*/  LEA R4, P0, R6, UR4, 0x1 ;  /* 0x0000000406047c11 */ /* 0x000fc8000f8008ff */
[----:B------:R-:W-:Y:S02]  /*11240*/  LEA.HI.X R5, R6, UR5, R10, 0x1, P0 ;  /* 0x0000000506057c11 */ /* 0x000fe400080f0c0a */
[----:B------:R-:W-:-:S05]  /*11250*/  F2FP.BF16.F32.PACK_AB R6, RZ, R7 ;  /* 0x00000007ff06723e */ /* 0x000fca00000010ff */
[----:B------:R0:W-:Y:S02]  /*11260*/  @P1 STG.E.U16 desc[UR44][R4.64], R6 ;  /* 0x0000000604001986 */ /* 0x0001e4000c10152c */
[----:B0-----:R-:W-:-:S04]  /*11270*/  IMAD.WIDE.U32 R6, R3, R14, R18 ;  /* 0x0000000e03067225 */ /* 0x001fc800078e0012 */
[----:B------:R-:W-:Y:S02]  /*11280*/  IMAD.IADD R7, R156, 0x1, R7 ;  /* 0x000000019c077824 */ /* 0x000fe400078e0207 */
[----:B------:R-:W-:-:S05]  /*11290*/  IMAD.WIDE.U32 R6, R22, UR42, R6 ;  /* 0x0000002a16067c25 */ /* 0x000fca000f8e0006 */
[----:B------:R-:W-:Y:S02]  /*112a0*/  IADD3 R7, R157, R7, RZ ;  /* 0x000000079d077210 */ /* 0x000fe40007ffe0ff */
[----:B------:R-:W-:-:S04]  /*112b0*/  LEA R10, P0, R6, R12, 0x1 ;  /* 0x0000000c060a7211 */ /* 0x000fc800078008ff */
[----:B------:R-:W-:Y:S02]  /*112c0*/  LEA.HI.X R11, R6, R13, R7, 0x1, P0 ;  /* 0x0000000d060b7211 */ /* 0x000fe400000f0c07 */
[----:B------:R-:W-:-:S13]  /*112d0*/  ISETP.GT.AND P0, PT, R0, 0x1, P3 ;  /* 0x000000010000780c */ /* 0x000fda0001f04270 */
[----:B------:R-:W-:Y:S05]  /*112e0*/  @!P0 BRA `(.L_x_31) ;  /* 0x0000000000048947 */ /* 0x000fea0003800000 */
[----:B------:R0:W5:Y:S02]  /*112f0*/  LDG.E.LTC128B.U16 R23, desc[UR44][R10.64+0x2] ;  /* 0x0000022c0a177981 */ /* 0x000164000c1e1520 */
.L_x_31:
[----:B------:R-:W-:Y:S05]  /*11300*/  BSYNC B1 ;  /* 0x0000000000017941 */ /* 0x000fea0003800000 */
.L_x_30:
[----:B------:R-:W2:Y:S01]  /*11310*/  LDL.LU R7, [R1+0x4] ;  /* 0x0000040001077983 */ /* 0x000ea20000300800 */
[----:B-----5:R-:W-:Y:S01]  /*11320*/  IMAD.U32 R6, R23, 0x10000, RZ ;  /* 0x0001000017067824 */ /* 0x020fe200078e00ff */
[C---:B------:R-:W-:Y:S01]  /*11330*/  SHF.L.U64.HI R155, R14.reuse, 0x3, R15 ;  /* 0x000000030e9b7819 */ /* 0x040fe2000001020f */
[----:B------:R-:W-:Y:S01]  /*11340*/  IMAD.SHL.U32 R154, R14, 0x8, RZ ;  /* 0x000000080e9a7824 */ /* 0x000fe200078e00ff */
[----:B------:R-:W3:Y:S01]  /*11350*/  LDL.LU R158, [R1+0x8] ;  /* 0x00000800019e7983 */ /* 0x000ee20000300800 */
[----:B------:R-:W-:-:S04]  /*11360*/  FMUL R6, R6, R16 ;  /* 0x0000001006067220 */ /* 0x000fc80000400000 */
[----:B--2---:R-:W-:-:S05]  /*11370*/  FFMA R6, R7, R2, R6 ;  /* 0x0000000207067223 */ /* 0x004fca0000000006 */
[----:B------:R-:W-:-:S05]  /*11380*/  F2FP.BF16.F32.PACK_AB R6, RZ, R6 ;  /* 0x00000006ff06723e */ /* 0x000fca00000010ff */
[----:B------:R1:W-:Y:S01]  /*11390*/  @P0 STG.E.U16 desc[UR44][R4.64+0x2], R6 ;  /* 0x0000020604000986 */ /* 0x0003e2000c10152c */
[----:B------:R-:W-:-:S04]  /*113a0*/  ISETP.GT.AND P0, PT, R17, 0x8, PT ;  /* 0x000000081100780c */ /* 0x000fc80003f04270 */
[----:B------:R-:W-:Y:S01]  /*113b0*/  ISETP.GT.AND P1, PT, R0, RZ, P0 ;  /* 0x000000ff0000720c */ /* 0x000fe20000724270 */
[----:B-1----:R-:W-:-:S05]  /*113c0*/  IMAD.WIDE.U32 R6, R3, R14, R154 ;  /* 0x0000000e03067225 */ /* 0x002fca00078e009a */
[----:B------:R-:W-:Y:S02]  /*113d0*/  IADD3 R156, R156, R7, RZ ;  /* 0x000000079c9c7210 */ /* 0x000fe40007ffe0ff */
[----:B------:R-:W-:-:S05]  /*113e0*/  IADD3 R7, P2, R152, R6, RZ ;  /* 0x0000000698077210 */ /* 0x000fca0007f5e0ff */
[----:B------:R-:W-:Y:S01]  /*113f0*/  IMAD.X R9, R156, 0x1, R21, P2 ;  /* 0x000000019c097824 */ /* 0x000fe200010e0615 */
[----:B------:R-:W-:-:S04]  /*11400*/  LEA R8, P2, R7, R12, 0x1 ;  /* 0x0000000c07087211 */ /* 0x000fc800078408ff */
[----:B------:R-:W-:-:S05]  /*11410*/  LEA.HI.X R9, R7, R13, R9, 0x1, P2 ;  /* 0x0000000d07097211 */ /* 0x000fca00010f0c09 */
[----:B------:R1:W2:Y:S01]  /*11420*/  @P1 LDG.E.LTC128B.U16 R23, desc[UR44][R8.64] ;  /* 0x0000002c08171981 */ /* 0x0002a2000c1e1520 */
[----:B------:R-:W-:Y:S01]  /*11430*/  IADD3 R6, P2, R18, R6, RZ ;  /* 0x0000000612067210 */ /* 0x000fe20007f5e0ff */
[----:B------:R-:W-:Y:S01]  /*11440*/  BSSY B1, `(.L_x_32) ;  /* 0x0000016000017945 */ /* 0x000fe20003800000 */
[----:B------:R-:W-:-:S03]  /*11450*/  ISETP.GT.AND P4, PT, R0, 0x1, P0 ;  /* 0x000000010000780c */ /* 0x000fc60000784270 */
[----:B------:R-:W-:Y:S02]  /*11460*/  IMAD.X R7, R19, 0x1, R156, P2 ;  /* 0x0000000113077824 */ /* 0x000fe400010e069c */
[----:B------:R-:W-:Y:S02]  /*11470*/  IMAD.U32 R156, RZ, RZ, UR9 ;  /* 0x00000009ff9c7e24 */ /* 0x000fe4000f8e00ff */
[----:B------:R-:W-:-:S05]  /*11480*/  IMAD.WIDE.U32 R6, R22, UR42, R6 ;  /* 0x0000002a16067c25 */ /* 0x000fca000f8e0006 */
[----:B------:R-:W-:Y:S02]  /*11490*/  IADD3 R7, R157, R7, RZ ;  /* 0x000000079d077210 */ /* 0x000fe40007ffe0ff */
[----:B-1----:R-:W-:-:S04]  /*114a0*/  LEA R8, P2, R6, R12, 0x1 ;  /* 0x0000000c06087211 */ /* 0x002fc800078408ff */
[----:B------:R-:W-:Y:S01]  /*114b0*/  LEA.HI.X R9, R6, R13, R7, 0x1, P2 ;  /* 0x0000000d06097211 */ /* 0x000fe200010f0c07 */
[----:B--2---:R-:W-:-:S04]  /*114c0*/  IMAD.U32 R6, R23, 0x10000, RZ ;  /* 0x0001000017067824 */ /* 0x004fc800078e00ff */
[----:B------:R-:W-:-:S04]  /*114d0*/  FMUL R6, R6, R16 ;  /* 0x0000001006067220 */ /* 0x000fc80000400000 */
[----:B---3--:R-:W-:Y:S01]  /*114e0*/  FFMA R7, R158, R2, R6 ;  /* 0x000000029e077223 */ /* 0x008fe20000000006 */
[----:B------:R-:W-:Y:S01]  /*114f0*/  IMAD.U32 R158, RZ, RZ, UR8 ;  /* 0x00000008ff9e7e24 */ /* 0x000fe2000f8e00ff */
[----:B------:R-:W-:-:S03]  /*11500*/  MOV R6, UR8 ;  /* 0x0000000800067c02 */ /* 0x000fc60008000f00 */
[----:B------:R-:W-:Y:S01]  /*11510*/  IMAD.SHL.U32 R158, R158, 0x10, RZ ;  /* 0x000000109e9e7824 */ /* 0x000fe200078e00ff */
[----:B------:R-:W-:Y:S02]  /*11520*/  SHF.L.U64.HI R156, R6, 0x4, R156 ;  /* 0x00000004069c7819 */ /* 0x000fe4000001029c */
[----:B------:R-:W-:Y:S02]  /*11530*/  F2FP.BF16.F32.PACK_AB R7, RZ, R7 ;  /* 0x00000007ff07723e */ /* 0x000fe400000010ff */
[----:B------:R-:W-:Y:S02]  /*11540*/  IADD3 R6, P2, R158, R4, RZ ;  /* 0x000000049e067210 */ /* 0x000fe40007f5e0ff */
[----:B------:R-:W-:Y:S02]  /*11550*/  PRMT R159, R7, 0x7610, R159 ;  /* 0x00007610079f7816 */ /* 0x000fe4000000009f */
[----:B------:R-:W-:-:S05]  /*11560*/  IADD3.X R7, R156, R5, RZ, P2, !PT ;  /* 0x000000059c077210 */ /* 0x000fca00017fe4ff */
[----:B------:R1:W-:Y:S01]  /*11570*/  @P1 STG.E.U16 desc[UR44][R6.64], R159 ;  /* 0x0000009f06001986 */ /* 0x0003e2000c10152c */
[----:B------:R-:W-:Y:S05]  /*11580*/  @!P4 BRA `(.L_x_33) ;  /* 0x000000000004c947 */ /* 0x000fea0003800000 */
[----:B------:R2:W5:Y:S02]  /*11590*/  LDG.E.LTC128B.U16 R23, desc[UR44][R8.64+0x2] ;  /* 0x0000022c08177981 */ /* 0x000564000c1e1520 */
.L_x_33:
[----:B------:R-:W-:Y:S05]  /*115a0*/  BSYNC B1 ;  /* 0x0000000000017941 */ /* 0x000fea0003800000 */
.L_x_32:
[----:B------:R-:W3:Y:S01]  /*115b0*/  LDL.LU R161, [R1+0xc] ;  /* 0x00000c0001a17983 */ /* 0x000ee20000300800 */
[----:B-1---5:R-:W-:Y:S01]  /*115c0*/  IMAD.U32 R159, R23, 0x10000, RZ ;  /* 0x00010000179f7824 */ /* 0x022fe200078e00ff */
[----:B------:R-:W-:Y:S01]  /*115d0*/  ISETP.GT.AND P1, PT, R0, 0x8, P3 ;  /* 0x000000080000780c */ /* 0x000fe20001f24270 */
[----:B------:R-:W-:Y:S02]  /*115e0*/  BSSY B1, `(.L_x_34) ;  /* 0x0000007000017945 */ /* 0x000fe40003800000 */
[----:B------:R-:W-:-:S04]  /*115f0*/  FMUL R159, R159, R16 ;  /* 0x000000109f9f7220 */ /* 0x000fc80000400000 */
[----:B---3--:R-:W-:-:S05]  /*11600*/  FFMA R159, R161, R2, R159 ;  /* 0x00000002a19f7223 */ /* 0x008fca000000009f */
[----:B------:R-:W-:-:S05]  /*11610*/  F2FP.BF16.F32.PACK_AB R159, RZ, R159 ;  /* 0x0000009fff9f723e */ /* 0x000fca00000010ff */
[----:B------:R1:W-:Y:S01]  /*11620*/  @P4 STG.E.U16 desc[UR44][R6.64+0x2], R159 ;  /* 0x0000029f06004986 */ /* 0x0003e2000c10152c */
[----:B------:R-:W-:Y:S05]  /*11630*/  @!P1 BRA `(.L_x_35) ;  /* 0x0000000000049947 */ /* 0x000fea0003800000 */
[----:B------:R3:W5:Y:S02]  /*11640*/  LDG.E.LTC128B.U16 R23, desc[UR44][R10.64+0x10] ;  /* 0x0000102c0a177981 */ /* 0x000764000c1e1520 */
.L_x_35:
[----:B------:R-:W-:Y:S05]  /*11650*/  BSYNC B1 ;  /* 0x0000000000017941 */ /* 0x000fea0003800000 */
.L_x_34:
[----:B------:R-:W4:Y:S01]  /*11660*/  LDL.LU R161, [R1+0x10] ;  /* 0x0000100001a17983 */ /* 0x000f220000300800 */
[----:B-1---5:R-:W-:Y:S01]  /*11670*/  IMAD.U32 R159, R23, 0x10000, RZ ;  /* 0x00010000179f7824 */ /* 0x022fe200078e00ff */
[----:B------:R-:W-:Y:S01]  /*11680*/  ISETP.GT.AND P2, PT, R0, 0x9, P3 ;  /* 0x000000090000780c */ /* 0x000fe20001f44270 */
[----:B------:R-:W-:Y:S02]  /*11690*/  BSSY B1, `(.L_x_36) ;  /* 0x0000007000017945 */ /* 0x000fe40003800000 */
[----:B------:R-:W-:-:S04]  /*116a0*/  FMUL R159, R159, R16 ;  /* 0x000000109f9f7220 */ /* 0x000fc80000400000 */
[----:B----4-:R-:W-:-:S05]  /*116b0*/  FFMA R159, R161, R2, R159 ;  /* 0x00000002a19f7223 */ /* 0x010fca000000009f */
[----:B------:R-:W-:-:S05]  /*116c0*/  F2FP.BF16.F32.PACK_AB R159, RZ, R159 ;  /* 0x0000009fff9f723e */ /* 0x000fca00000010ff */
[----:B------:R1:W-:Y:S01]  /*116d0*/  @P1 STG.E.U16 desc[UR44][R4.64+0x10], R159 ;  /* 0x0000109f04001986 */ /* 0x0003e2000c10152c */
[----:B------:R-:W-:Y:S05]  /*116e0*/  @!P2 BRA `(.L_x_37) ;  /* 0x000000000004a947 */ /* 0x000fea0003800000 */
[----:B------:R4:W5:Y:S02]  /*116f0*/  LDG.E.LTC128B.U16 R23, desc[UR44][R10.64+0x12] ;  /* 0x0000122c0a177981 */ /* 0x000964000c1e1520 */
.L_x_37:
[----:B------:R-:W-:Y:S05]  /*11700*/  BSYNC B1 ;  /* 0x0000000000017941 */ /* 0x000fea0003800000 */
.L_x_36:
[----:B------:R-:W2:Y:S01]  /*11710*/  LDL.LU R161, [R1+0x14] ;  /* 0x0000140001a17983 */ /* 0x000ea20000300800 */
[----:B-1---5:R-:W-:Y:S01]  /*11720*/  SHF.L.U32 R159, R23, 0x10, RZ ;  /* 0x00000010179f7819 */ /* 0x022fe200000006ff */
[----:B------:R-:W-:Y:S01]  /*11730*/  BSSY B1, `(.L_x_38) ;  /* 0x0000008000017945 */ /* 0x000fe20003800000 */
[----:B------:R-:W-:-:S03]  /*11740*/  ISETP.GT.AND P1, PT, R0, 0x8, P0 ;  /* 0x000000080000780c */ /* 0x000fc60000724270 */
[----:B------:R-:W-:-:S04]  /*11750*/  FMUL R159, R159, R16 ;  /* 0x000000109f9f7220 */ /* 0x000fc80000400000 */
[----:B--2---:R-:W-:-:S05]  /*11760*/  FFMA R159, R161, R2, R159 ;  /* 0x00000002a19f7223 */ /* 0x004fca000000009f */
[----:B------:R-:W-:-:S05]  /*11770*/  F2FP.BF16.F32.PACK_AB R159, RZ, R159 ;  /* 0x0000009fff9f723e */ /* 0x000fca00000010ff */
[----:B------:R1:W-:Y:S01]  /*11780*/  @P2 STG.E.U16 desc[UR44][R4.64+0x12], R159 ;  /* 0x0000129f04002986 */ /* 0x0003e2000c10152c */
[----:B------:R-:W-:Y:S05]  /*11790*/  @!P1 BRA `(.L_x_39) ;  /* 0x0000000000049947 */ /* 0x000fea0003800000 */
[----:B------:R2:W5:Y:S02]  /*117a0*/  LDG.E.LTC128B.U16 R23, desc[UR44][R8.64+0x10] ;  /* 0x0000102c08177981 */ /* 0x000564000c1e1520 */
.L_x_39:
[----:B------:R-:W-:Y:S05]  /*117b0*/  BSYNC B1 ;  /* 0x0000000000017941 */ /* 0x000fea0003800000 */
.L_x_38:
        /* <DEDUP_REMOVED lines=10> */
.L_x_41:
[----:B------:R-:W-:Y:S05]  /*11860*/  BSYNC B1 ;  /* 0x0000000000017941 */ /* 0x000fea0003800000 */
.L_x_40:
[----:B------:R-:W2:Y:S01]  /*11870*/  LDL.LU R161, [R1+0x1c] ;  /* 0x00001c0001a17983 */ /* 0x000ea20000300800 */
[----:B-1---5:R-:W-:Y:S01]  /*11880*/  IMAD.U32 R159, R23, 0x10000, RZ ;  /* 0x00010000179f7824 */ /* 0x022fe200078e00ff */
[----:B------:R-:W-:Y:S01]  /*11890*/  ISETP.GT.AND P1, PT, R0, 0x10, P3 ;  /* 0x000000100000780c */ /* 0x000fe20001f24270 */
[----:B------:R-:W-:Y:S02]  /*118a0*/  BSSY B1, `(.L_x_42) ;  /* 0x0000007000017945 */ /* 0x000fe40003800000 */
[----:B------:R-:W-:-:S04]  /*118b0*/  FMUL R159, R159, R16 ;  /* 0x000000109f9f7220 */ /* 0x000fc80000400000 */
[----:B--2---:R-:W-:-:S05]  /*118c0*/  FFMA R159, R161, R2, R159 ;  /* 0x00000002a19f7223 */ /* 0x004fca000000009f */
[----:B------:R-:W-:-:S05]  /*118d0*/  F2FP.BF16.F32.PACK_AB R159, RZ, R159 ;  /* 0x0000009fff9f723e */ /* 0x000fca00000010ff */
[----:B------:R1:W-:Y:S01]  /*118e0*/  @P2 STG.E.U16 desc[UR44][R6.64+0x12], R159 ;  /* 0x0000129f06002986 */ /* 0x0003e2000c10152c */
[----:B------:R-:W-:Y:S05]  /*118f0*/  @!P1 BRA `(.L_x_43) ;  /* 0x0000000000049947 */ /* 0x000fea0003800000 */
[----:B------:R2:W5:Y:S02]  /*11900*/  LDG.E.LTC128B.U16 R23, desc[UR44][R10.64+0x20] ;  /* 0x0000202c0a177981 */ /* 0x000564000c1e1520 */
.L_x_43:
[----:B------:R-:W-:Y:S05]  /*11910*/  BSYNC B1 ;  /* 0x0000000000017941 */ /* 0x000fea0003800000 */
.L_x_42:
[----:B------:R-:W3:Y:S01]  /*11920*/  LDL.LU R161, [R1+0x20] ;  /* 0x0000200001a17983 */ /* 0x000ee20000300800 */
[----:B-1---5:R-:W-:Y:S01]  /*11930*/  SHF.L.U32 R159, R23, 0x10, RZ ;  /* 0x00000010179f7819 */ /* 0x022fe200000006ff */
[----:B------:R-:W-:Y:S01]  /*11940*/  BSSY B1, `(.L_x_44) ;  /* 0x0000008000017945 */ /* 0x000fe20003800000 */
[----:B------:R-:W-:-:S03]  /*11950*/  ISETP.GT.AND P2, PT, R0, 0x11, P3 ;  /* 0x000000110000780c */ /* 0x000fc60001f44270 */
[----:B------:R-:W-:-:S04]  /*11960*/  FMUL R159, R159, R16 ;  /* 0x000000109f9f7220 */ /* 0x000fc80000400000 */
[----:B---3--:R-:W-:-:S05]  /*11970*/  FFMA R159, R161, R2, R159 ;  /* 0x00000002a19f7223 */ /* 0x008fca000000009f */
[----:B------:R-:W-:-:S05]  /*11980*/  F2FP.BF16.F32.PACK_AB R159, RZ, R159 ;  /* 0x0000009fff9f723e */ /* 0x000fca00000010ff */
[----:B------:R1:W-:Y:S01]  /*11990*/  @P1 STG.E.U16 desc[UR44][R4.64+0x20], R159 ;  /* 0x0000209f04001986 */ /* 0x0003e2000c10152c */
[----:B------:R-:W-:Y:S05]  /*119a0*/  @!P2 BRA `(.L_x_45) ;  /* 0x000000000004a947 */ /* 0x000fea0003800000 */
[----:B------:R3:W5:Y:S02]  /*119b0*/  LDG.E.LTC128B.U16 R23, desc[UR44][R10.64+0x22] ;  /* 0x0000222c0a177981 */ /* 0x000764000c1e1520 */
.L_x_45:
[----:B------:R-:W-:Y:S05]  /*119c0*/  BSYNC B1 ;  /* 0x0000000000017941 */ /* 0x000fea0003800000 */
.L_x_44:
        /* <DEDUP_REMOVED lines=10> */
.L_x_47:
[----:B------:R-:W-:Y:S05]  /*11a70*/  BSYNC B1 ;  /* 0x0000000000017941 */ /* 0x000fea0003800000 */
.L_x_46:
        /* <DEDUP_REMOVED lines=10> */
.L_x_49:
[----:B------:R-:W-:Y:S05]  /*11b20*/  BSYNC B1 ;  /* 0x0000000000017941 */ /* 0x000fea0003800000 */
.L_x_48:
        /* <DEDUP_REMOVED lines=10> */
.L_x_51:
[----:B------:R-:W-:Y:S05]  /*11bd0*/  BSYNC B1 ;  /* 0x0000000000017941 */ /* 0x000fea0003800000 */
.L_x_50:
        /* <DEDUP_REMOVED lines=10> */
.L_x_53:
[----:B------:R-:W-:Y:S05]  /*11c80*/  BSYNC B1 ;  /* 0x0000000000017941 */ /* 0x000fea0003800000 */
.L_x_52:
        /* <DEDUP_REMOVED lines=10> */
.L_x_55:
[----:B------:R-:W-:Y:S05]  /*11d30*/  BSYNC B1 ;  /* 0x0000000000017941 */ /* 0x000fea0003800000 */
.L_x_54:
        /* <DEDUP_REMOVED lines=10> */
.L_x_57:
[----:B------:R-:W-:Y:S05]  /*11de0*/  BSYNC B1 ;  /* 0x0000000000017941 */ /* 0x000fea0003800000 */
.L_x_56:
        /* <DEDUP_REMOVED lines=10> */
.L_x_59:
[----:B------:R-:W-:Y:S05]  /*11e90*/  BSYNC B1 ;  /* 0x0000000000017941 */ /* 0x000fea0003800000 */
.L_x_58:
        /* <DEDUP_REMOVED lines=10> */
.L_x_61:
[----:B------:R-:W-:Y:S05]  /*11f40*/  BSYNC B1 ;  /* 0x0000000000017941 */ /* 0x000fea0003800000 */
.L_x_60:
        /* <DEDUP_REMOVED lines=10> */
.L_x_63:
[----:B------:R-:W-:Y:S05]  /*11ff0*/  BSYNC B1 ;  /* 0x0000000000017941 */ /* 0x000fea0003800000 */
.L_x_62:
        /* <DEDUP_REMOVED lines=10> */
.L_x_65:
[----:B------:R-:W-:Y:S05]  /*120a0*/  BSYNC B1 ;  /* 0x0000000000017941 */ /* 0x000fea0003800000 */
.L_x_64:
        /* <DEDUP_REMOVED lines=10> */
.L_x_67:
[----:B------:R-:W-:Y:S05]  /*12150*/  BSYNC B1 ;  /* 0x0000000000017941 */ /* 0x000fea0003800000 */
.L_x_66:
        /* <DEDUP_REMOVED lines=10> */
.L_x_69:
[----:B------:R-:W-:Y:S05]  /*12200*/  BSYNC B1 ;  /* 0x0000000000017941 */ /* 0x000fea0003800000 */
.L_x_68:
        /* <DEDUP_REMOVED lines=10> */
.L_x_71:
[----:B------:R-:W-:Y:S05]  /*122b0*/  BSYNC B1 ;  /* 0x0000000000017941 */ /* 0x000fea0003800000 */
.L_x_70:
        /* <DEDUP_REMOVED lines=10> */
.L_x_73:
[----:B------:R-:W-:Y:S05]  /*12360*/  BSYNC B1 ;  /* 0x0000000000017941 */ /* 0x000fea0003800000 */
.L_x_72:
        /* <DEDUP_REMOVED lines=10> */
.L_x_75:
[----:B------:R-:W-:Y:S05]  /*12410*/  BSYNC B1 ;  /* 0x0000000000017941 */ /* 0x000fea0003800000 */
.L_x_74:
        /* <DEDUP_REMOVED lines=10> */
.L_x_77:
[----:B------:R-:W-:Y:S05]  /*124c0*/  BSYNC B1 ;  /* 0x0000000000017941 */ /* 0x000fea0003800000 */
.L_x_76:
        /* <DEDUP_REMOVED lines=10> */
.L_x_79:
[----:B------:R-:W-:Y:S05]  /*12570*/  BSYNC B1 ;  /* 0x0000000000017941 */ /* 0x000fea0003800000 */
.L_x_78:
        /* <DEDUP_REMOVED lines=10> */
.L_x_81:
[----:B------:R-:W-:Y:S05]  /*12620*/  BSYNC B1 ;  /* 0x0000000000017941 */ /* 0x000fea0003800000 */
.L_x_80:
        /* <DEDUP_REMOVED lines=10> */
.L_x_83:
[----:B------:R-:W-:Y:S05]  /*126d0*/  BSYNC B1 ;  /* 0x0000000000017941 */ /* 0x000fea0003800000 */
.L_x_82:
        /* <DEDUP_REMOVED lines=10> */
.L_x_85:
[----:B------:R-:W-:Y:S05]  /*12780*/  BSYNC B1 ;  /* 0x0000000000017941 */ /* 0x000fea0003800000 */
.L_x_84:
        /* <DEDUP_REMOVED lines=10> */
.L_x_87:
[----:B------:R-:W-:Y:S05]  /*12830*/  BSYNC B1 ;  /* 0x0000000000017941 */ /* 0x000fea0003800000 */
.L_x_86:
        /* <DEDUP_REMOVED lines=10> */
.L_x_89:
[----:B------:R-:W-:Y:S05]  /*128e0*/  BSYNC B1 ;  /* 0x0000000000017941 */ /* 0x000fea0003800000 */
.L_x_88:
        /* <DEDUP_REMOVED lines=10> */
.L_x_91:
[----:B------:R-:W-:Y:S05]  /*12990*/  BSYNC B1 ;  /* 0x0000000000017941 */ /* 0x000fea0003800000 */
.L_x_90:
        /* <DEDUP_REMOVED lines=10> */
.L_x_93:
[----:B------:R-:W-:Y:S05]  /*12a40*/  BSYNC B1 ;  /* 0x0000000000017941 */ /* 0x000fea0003800000 */
.L_x_92:
        /* <DEDUP_REMOVED lines=10> */
.L_x_95:
[----:B------:R-:W-:Y:S05]  /*12af0*/  BSYNC B1 ;  /* 0x0000000000017941 */ /* 0x000fea0003800000 */
.L_x_94:
        /* <DEDUP_REMOVED lines=10> */
.L_x_97:
[----:B------:R-:W-:Y:S05]  /*12ba0*/  BSYNC B1 ;  /* 0x0000000000017941 */ /* 0x000fea0003800000 */
.L_x_96:
        /* <DEDUP_REMOVED lines=10> */
.L_x_99:
[----:B------:R-:W-:Y:S05]  /*12c50*/  BSYNC B1 ;  /* 0x0000000000017941 */ /* 0x000fea0003800000 */
.L_x_98:
        /* <DEDUP_REMOVED lines=10> */
.L_x_101:
[----:B------:R-:W-:Y:S05]  /*12d00*/  BSYNC B1 ;  /* 0x0000000000017941 */ /* 0x000fea0003800000 */
.L_x_100:
        /* <DEDUP_REMOVED lines=10> */
.L_x_103:
[----:B------:R-:W-:Y:S05]  /*12db0*/  BSYNC B1 ;  /* 0x0000000000017941 */ /* 0x000fea0003800000 */
.L_x_102:
        /* <DEDUP_REMOVED lines=10> */
.L_x_105:
[----:B------:R-:W-:Y:S05]  /*12e60*/  BSYNC B1 ;  /* 0x0000000000017941 */ /* 0x000fea0003800000 */
.L_x_104:
        /* <DEDUP_REMOVED lines=10> */
.L_x_107:
[----:B------:R-:W-:Y:S05]  /*12f10*/  BSYNC B1 ;  /* 0x0000000000017941 */ /* 0x000fea0003800000 */
.L_x_106:
        /* <DEDUP_REMOVED lines=10> */
.L_x_109:
[----:B------:R-:W-:Y:S05]  /*12fc0*/  BSYNC B1 ;  /* 0x0000000000017941 */ /* 0x000fea0003800000 */
.L_x_108:
        /* <DEDUP_REMOVED lines=10> */
.L_x_111:
[----:B------:R-:W-:Y:S05]  /*13070*/  BSYNC B1 ;  /* 0x0000000000017941 */ /* 0x000fea0003800000 */
.L_x_110:
        /* <DEDUP_REMOVED lines=10> */
.L_x_113:
[----:B------:R-:W-:Y:S05]  /*13120*/  BSYNC B1 ;  /* 0x0000000000017941 */ /* 0x000fea0003800000 */
.L_x_112:
        /* <DEDUP_REMOVED lines=10> */
.L_x_115:
[----:B------:R-:W-:Y:S05]  /*131d0*/  BSYNC B1 ;  /* 0x0000000000017941 */ /* 0x000fea0003800000 */
.L_x_114:
        /* <DEDUP_REMOVED lines=10> */
.L_x_117:
[----:B------:R-:W-:Y:S05]  /*13280*/  BSYNC B1 ;  /* 0x0000000000017941 */ /* 0x000fea0003800000 */
.L_x_116:
        /* <DEDUP_REMOVED lines=10> */
.L_x_119:
[----:B------:R-:W-:Y:S05]  /*13330*/  BSYNC B1 ;  /* 0x0000000000017941 */ /* 0x000fea0003800000 */
.L_x_118:
        /* <DEDUP_REMOVED lines=10> */
.L_x_121:
[----:B------:R-:W-:Y:S05]  /*133e0*/  BSYNC B1 ;  /* 0x0000000000017941 */ /* 0x000fea0003800000 */
.L_x_120:
        /* <DEDUP_REMOVED lines=10> */
.L_x_123:
[----:B------:R-:W-:Y:S05]  /*13490*/  BSYNC B1 ;  /* 0x0000000000017941 */ /* 0x000fea0003800000 */
.L_x_122:
        /* <DEDUP_REMOVED lines=10> */
.L_x_125:
[----:B------:R-:W-:Y:S05]  /*13540*/  BSYNC B1 ;  /* 0x0000000000017941 */ /* 0x000fea0003800000 */
.L_x_124:
        /* <DEDUP_REMOVED lines=10> */
.L_x_127:
[----:B------:R-:W-:Y:S05]  /*135f0*/  BSYNC B1 ;  /* 0x0000000000017941 */ /* 0x000fea0003800000 */
.L_x_126:
        /* <DEDUP_REMOVED lines=10> */
.L_x_129:
[----:B------:R-:W-:Y:S05]  /*136a0*/  BSYNC B1 ;  /* 0x0000000000017941 */ /* 0x000fea0003800000 */
.L_x_128:
        /* <DEDUP_REMOVED lines=10> */
.L_x_131:
[----:B------:R-:W-:Y:S05]  /*13750*/  BSYNC B1 ;  /* 0x0000000000017941 */ /* 0x000fea0003800000 */
.L_x_130:
        /* <DEDUP_REMOVED lines=10> */
.L_x_133:
[----:B------:R-:W-:Y:S05]  /*13800*/  BSYNC B1 ;  /* 0x0000000000017941 */ /* 0x000fea0003800000 */
.L_x_132:
        /* <DEDUP_REMOVED lines=10> */
.L_x_135:
[----:B------:R-:W-:Y:S05]  /*138b0*/  BSYNC B1 ;  /* 0x0000000000017941 */ /* 0x000fea0003800000 */
.L_x_134:
        /* <DEDUP_REMOVED lines=10> */
.L_x_137:
[----:B------:R-:W-:Y:S05]  /*13960*/  BSYNC B1 ;  /* 0x0000000000017941 */ /* 0x000fea0003800000 */
.L_x_136:
        /* <DEDUP_REMOVED lines=10> */
.L_x_139:
[----:B------:R-:W-:Y:S05]  /*13a10*/  BSYNC B1 ;  /* 0x0000000000017941 */ /* 0x000fea0003800000 */
.L_x_138:
        /* <DEDUP_REMOVED lines=10> */
.L_x_141:
[----:B------:R-:W-:Y:S05]  /*13ac0*/  BSYNC B1 ;  /* 0x0000000000017941 */ /* 0x000fea0003800000 */
.L_x_140:
        /* <DEDUP_REMOVED lines=10> */
.L_x_143:
[----:B------:R-:W-:Y:S05]  /*13b70*/  BSYNC B1 ;  /* 0x0000000000017941 */ /* 0x000fea0003800000 */
.L_x_142:
        /* <DEDUP_REMOVED lines=10> */
.L_x_145:
[----:B------:R-:W-:Y:S05]  /*13c20*/  BSYNC B1 ;  /* 0x0000000000017941 */ /* 0x000fea0003800000 */
.L_x_144:
        /* <DEDUP_REMOVED lines=10> */
.L_x_147:
[----:B------:R-:W-:Y:S05]  /*13cd0*/  BSYNC B1 ;  /* 0x0000000000017941 */ /* 0x000fea0003800000 */
.L_x_146:
        /* <DEDUP_REMOVED lines=10> */
.L_x_149:
[----:B------:R-:W-:Y:S05]  /*13d80*/  BSYNC B1 ;  /* 0x0000000000017941 */ /* 0x000fea0003800000 */
.L_x_148:
        /* <DEDUP_REMOVED lines=10> */
.L_x_151:
[----:B------:R-:W-:Y:S05]  /*13e30*/  BSYNC B1 ;  /* 0x0000000000017941 */ /* 0x000fea0003800000 */
.L_x_150:
        /* <DEDUP_REMOVED lines=10> */
.L_x_153:
[----:B------:R-:W-:Y:S05]  /*13ee0*/  BSYNC B1 ;  /* 0x0000000000017941 */ /* 0x000fea0003800000 */
.L_x_152:
        /* <DEDUP_REMOVED lines=10> */
.L_x_155:
[----:B------:R-:W-:Y:S05]  /*13f90*/  BSYNC B1 ;  /* 0x0000000000017941 */ /* 0x000fea0003800000 */
.L_x_154:
        /* <DEDUP_REMOVED lines=10> */
.L_x_157:
[----:B------:R-:W-:Y:S05]  /*14040*/  BSYNC B1 ;  /* 0x0000000000017941 */ /* 0x000fea0003800000 */
.L_x_156:
        /* <DEDUP_REMOVED lines=10> */
.L_x_159:
[----:B------:R-:W-:Y:S05]  /*140f0*/  BSYNC B1 ;  /* 0x0000000000017941 */ /* 0x000fea0003800000 */
.L_x_158:
        /* <DEDUP_REMOVED lines=10> */
.L_x_161:
[----:B------:R-:W-:Y:S05]  /*141a0*/  BSYNC B1 ;  /* 0x0000000000017941 */ /* 0x000fea0003800000 */
.L_x_160:
        /* <DEDUP_REMOVED lines=10> */
.L_x_163:
[----:B------:R-:W-:Y:S05]  /*14250*/  BSYNC B1 ;  /* 0x0000000000017941 */ /* 0x000fea0003800000 */
.L_x_162:
        /* <DEDUP_REMOVED lines=10> */
.L_x_165:
[----:B------:R-:W-:Y:S05]  /*14300*/  BSYNC B1 ;  /* 0x0000000000017941 */ /* 0x000fea0003800000 */
.L_x_164:
        /* <DEDUP_REMOVED lines=10> */
.L_x_167:
[----:B------:R-:W-:Y:S05]  /*143b0*/  BSYNC B1 ;  /* 0x0000000000017941 */ /* 0x000fea0003800000 */
.L_x_166:
        /* <DEDUP_REMOVED lines=10> */
.L_x_169:
[----:B------:R-:W-:Y:S05]  /*14460*/  BSYNC B1 ;  /* 0x0000000000017941 */ /* 0x000fea0003800000 */
.L_x_168:
        /* <DEDUP_REMOVED lines=10> */
.L_x_171:
[----:B------:R-:W-:Y:S05]  /*14510*/  BSYNC B1 ;  /* 0x0000000000017941 */ /* 0x000fea0003800000 */
.L_x_170:
        /* <DEDUP_REMOVED lines=10> */
.L_x_173:
[----:B------:R-:W-:Y:S05]  /*145c0*/  BSYNC B1 ;  /* 0x0000000000017941 */ /* 0x000fea0003800000 */
.L_x_172:
        /* <DEDUP_REMOVED lines=10> */
.L_x_175:
[----:B------:R-:W-:Y:S05]  /*14670*/  BSYNC B1 ;  /* 0x0000000000017941 */ /* 0x000fea0003800000 */
.L_x_174:
        /* <DEDUP_REMOVED lines=10> */
.L_x_177:
[----:B------:R-:W-:Y:S05]  /*14720*/  BSYNC B1 ;  /* 0x0000000000017941 */ /* 0x000fea0003800000 */
.L_x_176:
        /* <DEDUP_REMOVED lines=10> */
.L_x_179:
[----:B------:R-:W-:Y:S05]  /*147d0*/  BSYNC B1 ;  /* 0x0000000000017941 */ /* 0x000fea0003800000 */
.L_x_178:
        /* <DEDUP_REMOVED lines=10> */
.L_x_181:
[----:B------:R-:W-:Y:S05]  /*14880*/  BSYNC B1 ;  /* 0x0000000000017941 */ /* 0x000fea0003800000 */
.L_x_180:
        /* <DEDUP_REMOVED lines=10> */
.L_x_183:
[----:B------:R-:W-:Y:S05]  /*14930*/  BSYNC B1 ;  /* 0x0000000000017941 */ /* 0x000fea0003800000 */
.L_x_182:
        /* <DEDUP_REMOVED lines=10> */
.L_x_185:
[----:B------:R-:W-:Y:S05]  /*149e0*/  BSYNC B1 ;  /* 0x0000000000017941 */ /* 0x000fea0003800000 */
.L_x_184:
        /* <DEDUP_REMOVED lines=10> */
.L_x_187:
[----:B------:R-:W-:Y:S05]  /*14a90*/  BSYNC B1 ;  /* 0x0000000000017941 */ /* 0x000fea0003800000 */
.L_x_186:
        /* <DEDUP_REMOVED lines=10> */
.L_x_189:
[----:B------:R-:W-:Y:S05]  /*14b40*/  BSYNC B1 ;  /* 0x0000000000017941 */ /* 0x000fea0003800000 */
.L_x_188:
        /* <DEDUP_REMOVED lines=10> */
.L_x_191:
[----:B------:R-:W-:Y:S05]  /*14bf0*/  BSYNC B1 ;  /* 0x0000000000017941 */ /* 0x000fea0003800000 */
.L_x_190:
        /* <DEDUP_REMOVED lines=10> */
.L_x_193:
[----:B------:R-:W-:Y:S05]  /*14ca0*/  BSYNC B1 ;  /* 0x0000000000017941 */ /* 0x000fea0003800000 */
.L_x_192:
        /* <DEDUP_REMOVED lines=10> */
.L_x_195:
[----:B------:R-:W-:Y:S05]  /*14d50*/  BSYNC B1 ;  /* 0x0000000000017941 */ /* 0x000fea0003800000 */
.L_x_194:
        /* <DEDUP_REMOVED lines=10> */
.L_x_197:
[----:B------:R-:W-:Y:S05]  /*14e00*/  BSYNC B1 ;  /* 0x0000000000017941 */ /* 0x000fea0003800000 */
.L_x_196:
        /* <DEDUP_REMOVED lines=10> */
.L_x_199:
[----:B------:R-:W-:Y:S05]  /*14eb0*/  BSYNC B1 ;  /* 0x0000000000017941 */ /* 0x000fea0003800000 */
.L_x_198:
        /* <DEDUP_REMOVED lines=10> */
.L_x_201:
[----:B------:R-:W-:Y:S05]  /*14f60*/  BSYNC B1 ;  /* 0x0000000000017941 */ /* 0x000fea0003800000 */
.L_x_200:
        /* <DEDUP_REMOVED lines=10> */
.L_x_203:
[----:B------:R-:W-:Y:S05]  /*15010*/  BSYNC B1 ;  /* 0x0000000000017941 */ /* 0x000fea0003800000 */
.L_x_202:
        /* <DEDUP_REMOVED lines=10> */
.L_x_205:
[----:B------:R-:W-:Y:S05]  /*150c0*/  BSYNC B1 ;  /* 0x0000000000017941 */ /* 0x000fea0003800000 */
.L_x_204:
        /* <DEDUP_REMOVED lines=10> */
.L_x_207:
[----:B------:R-:W-:Y:S05]  /*15170*/  BSYNC B1 ;  /* 0x0000000000017941 */ /* 0x000fea0003800000 */
.L_x_206:
        /* <DEDUP_REMOVED lines=10> */
.L_x_209:
[----:B------:R-:W-:Y:S05]  /*15220*/  BSYNC B1 ;  /* 0x0000000000017941 */ /* 0x000fea0003800000 */
.L_x_208:
        /* <DEDUP_REMOVED lines=10> */
.L_x_211:
[----:B------:R-:W-:Y:S05]  /*152d0*/  BSYNC B1 ;  /* 0x0000000000017941 */ /* 0x000fea0003800000 */
.L_x_210:
        /* <DEDUP_REMOVED lines=10> */
.L_x_213:
[----:B------:R-:W-:Y:S05]  /*15380*/  BSYNC B1 ;  /* 0x0000000000017941 */ /* 0x000fea0003800000 */
.L_x_212:
        /* <DEDUP_REMOVED lines=10> */
.L_x_215:
[----:B------:R-:W-:Y:S05]  /*15430*/  BSYNC B1 ;  /* 0x0000000000017941 */ /* 0x000fea0003800000 */
.L_x_214:
        /* <DEDUP_REMOVED lines=10> */
.L_x_217:
[----:B------:R-:W-:Y:S05]  /*154e0*/  BSYNC B1 ;  /* 0x0000000000017941 */ /* 0x000fea0003800000 */
.L_x_216:
        /* <DEDUP_REMOVED lines=10> */
.L_x_219:
[----:B------:R-:W-:Y:S05]  /*15590*/  BSYNC B1 ;  /* 0x0000000000017941 */ /* 0x000fea0003800000 */
.L_x_218:
        /* <DEDUP_REMOVED lines=10> */
.L_x_221:
[----:B------:R-:W-:Y:S05]  /*15640*/  BSYNC B1 ;  /* 0x0000000000017941 */ /* 0x000fea0003800000 */
.L_x_220:
        /* <DEDUP_REMOVED lines=10> */
.L_x_223:
[----:B------:R-:W-:Y:S05]  /*156f0*/  BSYNC B1 ;  /* 0x0000000000017941 */ /* 0x000fea0003800000 */
.L_x_222:
        /* <DEDUP_REMOVED lines=10> */
.L_x_225:
[----:B------:R-:W-:Y:S05]  /*157a0*/  BSYNC B1 ;  /* 0x0000000000017941 */ /* 0x000fea0003800000 */
.L_x_224:
        /* <DEDUP_REMOVED lines=10> */
.L_x_227:
[----:B------:R-:W-:Y:S05]  /*15850*/  BSYNC B1 ;  /* 0x0000000000017941 */ /* 0x000fea0003800000 */
.L_x_226:
        /* <DEDUP_REMOVED lines=10> */
.L_x_229:
[----:B------:R-:W-:Y:S05]  /*15900*/  BSYNC B1 ;  /* 0x0000000000017941 */ /* 0x000fea0003800000 */
.L_x_228:
        /* <DEDUP_REMOVED lines=10> */
.L_x_231:
[----:B------:R-:W-:Y:S05]  /*159b0*/  BSYNC B1 ;  /* 0x0000000000017941 */ /* 0x000fea0003800000 */
.L_x_230:
        /* <DEDUP_REMOVED lines=10> */
.L_x_233:
[----:B------:R-:W-:Y:S05]  /*15a60*/  BSYNC B1 ;  /* 0x0000000000017941 */ /* 0x000fea0003800000 */
.L_x_232:
        /* <DEDUP_REMOVED lines=10> */
.L_x_235:
[----:B------:R-:W-:Y:S05]  /*15b10*/  BSYNC B1 ;  /* 0x0000000000017941 */ /* 0x000fea0003800000 */
.L_x_234:
        /* <DEDUP_REMOVED lines=10> */
.L_x_237:
[----:B------:R-:W-:Y:S05]  /*15bc0*/  BSYNC B1 ;  /* 0x0000000000017941 */ /* 0x000fea0003800000 */
.L_x_236:
        /* <DEDUP_REMOVED lines=10> */
.L_x_239:
[----:B------:R-:W-:Y:S05]  /*15c70*/  BSYNC B1 ;  /* 0x0000000000017941 */ /* 0x000fea0003800000 */
.L_x_238:
        /* <DEDUP_REMOVED lines=10> */
.L_x_241:
[----:B------:R-:W-:Y:S05]  /*15d20*/  BSYNC B1 ;  /* 0x0000000000017941 */ /* 0x000fea0003800000 */
.L_x_240:
        /* <DEDUP_REMOVED lines=10> */
.L_x_243:
[----:B------:R-:W-:Y:S05]  /*15dd0*/  BSYNC B1 ;  /* 0x0000000000017941 */ /* 0x000fea0003800000 */
.L_x_242:
        /* <DEDUP_REMOVED lines=10> */
.L_x_245:
[----:B------:R-:W-:Y:S05]  /*15e80*/  BSYNC B1 ;  /* 0x0000000000017941 */ /* 0x000fea0003800000 */
.L_x_244:
        /* <DEDUP_REMOVED lines=10> */
.L_x_247:
[----:B------:R-:W-:Y:S05]  /*15f30*/  BSYNC B1 ;  /* 0x0000000000017941 */ /* 0x000fea0003800000 */
.L_x_246:
        /* <DEDUP_REMOVED lines=10> */
.L_x_249:
[----:B------:R-:W-:Y:S05]  /*15fe0*/  BSYNC B1 ;  /* 0x0000000000017941 */ /* 0x000fea0003800000 */
.L_x_248:
        /* <DEDUP_REMOVED lines=10> */
.L_x_251:
[----:B------:R-:W-:Y:S05]  /*16090*/  BSYNC B1 ;  /* 0x0000000000017941 */ /* 0x000fea0003800000 */
.L_x_250:
        /* <DEDUP_REMOVED lines=10> */
.L_x_253:
[----:B------:R-:W-:Y:S05]  /*16140*/  BSYNC B1 ;  /* 0x0000000000017941 */ /* 0x000fea0003800000 */
.L_x_252:
        /* <DEDUP_REMOVED lines=10> */
.L_x_255:
[----:B------:R-:W-:Y:S05]  /*161f0*/  BSYNC B1 ;  /* 0x0000000000017941 */ /* 0x000fea0003800000 */
.L_x_254:
        /* <DEDUP_REMOVED lines=10> */
.L_x_257:
[----:B------:R-:W-:Y:S05]  /*162a0*/  BSYNC B1 ;  /* 0x0000000000017941 */ /* 0x000fea0003800000 */
.L_x_256:
        /* <DEDUP_REMOVED lines=10> */
.L_x_259:
[----:B------:R-:W-:Y:S05]  /*16350*/  BSYNC B1 ;  /* 0x0000000000017941 */ /* 0x000fea0003800000 */
.L_x_258:
        /* <DEDUP_REMOVED lines=10> */
.L_x_261:
[----:B------:R-:W-:Y:S05]  /*16400*/  BSYNC B1 ;  /* 0x0000000000017941 */ /* 0x000fea0003800000 */
.L_x_260:
        /* <DEDUP_REMOVED lines=10> */
.L_x_263:
[----:B------:R-:W-:Y:S05]  /*164b0*/  BSYNC B1 ;  /* 0x0000000000017941 */ /* 0x000fea0003800000 */
.L_x_262:
        /* <DEDUP_REMOVED lines=10> */
.L_x_265:
[----:B------:R-:W-:Y:S05]  /*16560*/  BSYNC B1 ;  /* 0x0000000000017941 */ /* 0x000fea0003800000 */
.L_x_264:
        /* <DEDUP_REMOVED lines=10> */
.L_x_267:
[----:B------:R-:W-:Y:S05]  /*16610*/  BSYNC B1 ;  /* 0x0000000000017941 */ /* 0x000fea0003800000 */
.L_x_266:
        /* <DEDUP_REMOVED lines=10> */
.L_x_269:
[----:B------:R-:W-:Y:S05]  /*166c0*/  BSYNC B1 ;  /* 0x0000000000017941 */ /* 0x000fea0003800000 */
.L_x_268:
        /* <DEDUP_REMOVED lines=10> */
.L_x_271:
[----:B------:R-:W-:Y:S05]  /*16770*/  BSYNC B1 ;  /* 0x0000000000017941 */ /* 0x000fea0003800000 */
.L_x_270:
        /* <DEDUP_REMOVED lines=10> */
.L_x_273:
[----:B------:R-:W-:Y:S05]  /*16820*/  BSYNC B1 ;  /* 0x0000000000017941 */ /* 0x000fea0003800000 */
.L_x_272:
        /* <DEDUP_REMOVED lines=10> */
.L_x_275:
[----:B------:R-:W-:Y:S05]  /*168d0*/  BSYNC B1 ;  /* 0x0000000000017941 */ /* 0x000fea0003800000 */
.L_x_274:
        /* <DEDUP_REMOVED lines=10> */
.L_x_277:
[----:B------:R-:W-:Y:S05]  /*16980*/  BSYNC B1 ;  /* 0x0000000000017941 */ /* 0x000fea0003800000 */
.L_x_276:
[----:B0-234-:R-:W2:Y:S01]  /*16990*/  LDL.LU R10, [R1+0x1f4] ;  /* 0x0001f400010a7983 */ /* 0x01dea20000300800 */
[----:B-----5:R-:W-:Y:S01]  /*169a0*/  SHF.L.U32 R11, R23, 0x10, RZ ;  /* 0x00000010170b7819 */ /* 0x020fe200000006ff */
        /* <DEDUP_REMOVED lines=8> */
.L_x_279:
[----:B------:R-:W-:Y:S05]  /*16a30*/  BSYNC B1 ;  /* 0x0000000000017941 */ /* 0x000fea0003800000 */
.L_x_278:
[----:B------:R-:W3:Y:S01]  /*16a40*/  LDL.LU R10, [R1+0x1f8] ;  /* 0x0001f800010a7983 */ /* 0x000ee20000300800 */
[----:B0----5:R-:W-:Y:S01]  /*16a50*/  IMAD.U32 R11, R23, 0x10000, RZ ;  /* 0x00010000170b7824 */ /* 0x021fe200078e00ff */
[----:B------:R-:W-:Y:S01]  /*16a60*/  ISETP.GT.AND P1, PT, R0, 0xf9, P0 ;  /* 0x000000f90000780c */ /* 0x000fe20000724270 */
[----:B------:R-:W-:Y:S01]  /*16a70*/  BSSY B1, `(.L_x_280) ;  /* 0x000000a000017945 */ /* 0x000fe20003800000 */
[----:B------:R-:W-:Y:S01]  /*16a80*/  IADD3 R167, P0, R3, 0x80, RZ ;  /* 0x0000008003a77810 */ /* 0x000fe20007f1e0ff */
[----:B------:R-:W-:-:S04]  /*16a90*/  FMUL R11, R11, R16 ;  /* 0x000000100b0b7220 */ /* 0x000fc80000400000 */
[----:B---3--:R-:W-:-:S05]  /*16aa0*/  FFMA R11, R10, R2, R11 ;  /* 0x000000020a0b7223 */ /* 0x008fca000000000b */
[----:B------:R-:W-:-:S04]  /*16ab0*/  F2FP.BF16.F32.PACK_AB R11, RZ, R11 ;  /* 0x0000000bff0b723e */ /* 0x000fc800000010ff */
[----:B------:R-:W-:Y:S01]  /*16ac0*/  PRMT R3, R11, 0x7610, R3 ;  /* 0x000076100b037816 */ /* 0x000fe20000000003 */
[----:B------:R-:W-:-:S04]  /*16ad0*/  IMAD.X R11, RZ, RZ, UR7, P0 ;  /* 0x00000007ff0b7e24 */ /* 0x000fc800080e06ff */
[----:B------:R0:W-:Y:S01]  /*16ae0*/  @P2 STG.E.U16 desc[UR44][R6.64+0x1f0], R3 ;  /* 0x0001f00306002986 */ /* 0x0001e2000c10152c */
[----:B------:R-:W-:Y:S05]  /*16af0*/  @!P1 BRA `(.L_x_281) ;  /* 0x0000000000049947 */ /* 0x000fea0003800000 */
[----:B------:R3:W5:Y:S02]  /*16b00*/  LDG.E.LTC128B.U16 R23, desc[UR44][R8.64+0x1f2] ;  /* 0x0001f22c08177981 */ /* 0x000764000c1e1520 */
.L_x_281:
[----:B------:R-:W-:Y:S05]  /*16b10*/  BSYNC B1 ;  /* 0x0000000000017941 */ /* 0x000fea0003800000 */
.L_x_280:
[----:B------:R-:W4:Y:S01]  /*16b20*/  LDL.LU R10, [R1+0x1fc] ;  /* 0x0001fc00010a7983 */ /* 0x000f220000300800 */
[----:B0----5:R-:W-:Y:S01]  /*16b30*/  SHF.L.U32 R3, R23, 0x10, RZ ;  /* 0x0000001017037819 */ /* 0x021fe200000006ff */
[----:B--23--:R-:W-:Y:S01]  /*16b40*/  IMAD R8, R11, R14, RZ ;  /* 0x0000000e0b087224 */ /* 0x00cfe200078e02ff */
[----:B------:R-:W-:-:S03]  /*16b50*/  ISETP.GT.AND P0, PT, R17, 0x80, PT ;  /* 0x000000801100780c */ /* 0x000fc60003f04270 */
[----:B------:R-:W-:Y:S01]  /*16b60*/  FMUL R3, R3, R16 ;  /* 0x0000001003037220 */ /* 0x000fe20000400000 */
[C---:B------:R-:W-:Y:S01]  /*16b70*/  IMAD R165, R167.reuse, R15, R8 ;  /* 0x0000000fa7a57224 */ /* 0x040fe200078e0208 */
[----:B------:R-:W-:Y:S01]  /*16b80*/  ISETP.GT.AND P4, PT, R0, RZ, P0 ;  /* 0x000000ff0000720c */ /* 0x000fe20000784270 */
[----:B------:R-:W-:-:S04]  /*16b90*/  IMAD.WIDE.U32 R8, R167, R14, R20 ;  /* 0x0000000ea7087225 */ /* 0x000fc800078e0014 */
[----:B------:R-:W-:Y:S02]  /*16ba0*/  IMAD.IADD R9, R9, 0x1, R165 ;  /* 0x0000000109097824 */ /* 0x000fe400078e02a5 */
[----:B----4-:R-:W-:Y:S01]  /*16bb0*/  FFMA R3, R10, R2, R3 ;  /* 0x000000020a037223 */ /* 0x010fe20000000003 */
[----:B------:R-:W-:-:S04]  /*16bc0*/  LEA R10, P2, R8, R12, 0x1 ;  /* 0x0000000c080a7211 */ /* 0x000fc800078408ff */
[----:B------:R-:W-:Y:S02]  /*16bd0*/  F2FP.BF16.F32.PACK_AB R3, RZ, R3 ;  /* 0x00000003ff03723e */ /* 0x000fe400000010ff */
[--C-:B------:R-:W-:Y:S02]  /*16be0*/  LEA.HI.X R11, R8, R13, R9.reuse, 0x1, P2 ;  /* 0x0000000d080b7211 */ /* 0x100fe400010f0c09 */
[----:B------:R-:W-:-:S05]  /*16bf0*/  PRMT R9, R3, 0x7610, R9 ;  /* 0x0000761003097816 */ /* 0x000fca0000000009 */
[----:B------:R0:W-:Y:S04]  /*16c00*/  @P1 STG.E.U16 desc[UR44][R6.64+0x1f2], R9 ;  /* 0x0001f20906001986 */ /* 0x0001e8000c10152c */
[----:B------:R-:W2:Y:S01]  /*16c10*/  @P4 LDG.E.LTC128B.U16 R23, desc[UR44][R10.64] ;  /* 0x0000002c0a174981 */ /* 0x000ea2000c1e1520 */
[----:B-1----:R-:W-:Y:S01]  /*16c20*/  IMAD.U32 R159, RZ, RZ, UR8 ;  /* 0x00000008ff9f7e24 */ /* 0x002fe2000f8e00ff */
[----:B------:R-:W-:Y:S01]  /*16c30*/  MOV R164, UR9 ;  /* 0x0000000900a47c02 */ /* 0x000fe20008000f00 */
[----:B------:R-:W-:Y:S01]  /*16c40*/  IMAD.U32 R161, RZ, RZ, UR8 ;  /* 0x00000008ffa17e24 */ /* 0x000fe2000f8e00ff */
[----:B------:R-:W-:Y:S01]  /*16c50*/  ISETP.GT.AND P2, PT, R0, 0x1, P0 ;  /* 0x000000010000780c */ /* 0x000fe20000744270 */
[----:B------:R-:W-:Y:S01]  /*16c60*/  IMAD.SHL.U32 R159, R159, 0x100, RZ ;  /* 0x000001009f9f7824 */ /* 0x000fe200078e00ff */
[----:B------:R-:W-:Y:S01]  /*16c70*/  BSSY B1, `(.L_x_282) ;  /* 0x0000011000017945 */ /* 0x000fe20003800000 */
[----:B0-----:R-:W-:Y:S01]  /*16c80*/  IMAD.WIDE.U32 R8, R167, R14, R18 ;  /* 0x0000000ea7087225 */ /* 0x001fe200078e0012 */
[----:B------:R-:W-:-:S03]  /*16c90*/  SHF.L.U64.HI R161, R161, 0x8, R164 ;  /* 0x00000008a1a17819 */ /* 0x000fc600000102a4 */
[----:B------:R-:W-:Y:S02]  /*16ca0*/  IMAD.IADD R9, R165, 0x1, R9 ;  /* 0x00000001a5097824 */ /* 0x000fe400078e0209 */
[----:B------:R-:W-:Y:S01]  /*16cb0*/  IMAD.WIDE.U32 R162, R22, UR42, R8 ;  /* 0x0000002a16a27c25 */ /* 0x000fe2000f8e0008 */
[----:B------:R-:W-:-:S03]  /*16cc0*/  IADD3 R8, P1, R159, R4, RZ ;  /* 0x000000049f087210 */ /* 0x000fc60007f3e0ff */
[----:B------:R-:W-:Y:S01]  /*16cd0*/  IMAD.IADD R7, R157, 0x1, R163 ;  /* 0x000000019d077824 */ /* 0x000fe200078e02a3 */
[----:B------:R-:W-:Y:S02]  /*16ce0*/  IADD3.X R9, R161, R5, RZ, P1, !PT ;  /* 0x00000005a1097210 */ /* 0x000fe40000ffe4ff */
[----:B------:R-:W-:-:S04]  /*16cf0*/  LEA R6, P3, R162, R12, 0x1 ;  /* 0x0000000ca2067211 */ /* 0x000fc800078608ff */
[----:B------:R-:W-:Y:S02]  /*16d00*/  LEA.HI.X R7, R162, R13, R7, 0x1, P3 ;  /* 0x0000000da2077211 */ /* 0x000fe400018f0c07 */
[----:B--2---:R-:W-:-:S05]  /*16d10*/  SHF.L.U32 R3, R23, 0x10, RZ ;  /* 0x0000001017037819 */ /* 0x004fca00000006ff */
[----:B------:R-:W-:-:S04]  /*16d20*/  FMUL R3, R3, R16 ;  /* 0x0000001003037220 */ /* 0x000fc80000400000 */
[----:B------:R-:W-:-:S05]  /*16d30*/  FFMA R3, R24, R2, R3 ;  /* 0x0000000218037223 */ /* 0x000fca0000000003 */
[----:B------:R-:W-:-:S05]  /*16d40*/  F2FP.BF16.F32.PACK_AB R3, RZ, R3 ;  /* 0x00000003ff03723e */ /* 0x000fca00000010ff */
[----:B------:R0:W-:Y:S01]  /*16d50*/  @P4 STG.E.U16 desc[UR44][R8.64], R3 ;  /* 0x0000000308004986 */ /* 0x0001e2000c10152c */
[----:B------:R-:W-:Y:S05]  /*16d60*/  @!P2 BRA `(.L_x_283) ;  /* 0x000000000004a947 */ /* 0x000fea0003800000 */
[----:B------:R1:W5:Y:S02]  /*16d70*/  LDG.E.LTC128B.U16 R23, desc[UR44][R6.64+0x2] ;  /* 0x0000022c06177981 */ /* 0x000364000c1e1520 */
.L_x_283:
[----:B------:R-:W-:Y:S05]  /*16d80*/  BSYNC B1 ;  /* 0x0000000000017941 */ /* 0x000fea0003800000 */
.L_x_282:
[----:B0----5:R-:W-:Y:S01]  /*16d90*/  IMAD.U32 R3, R23, 0x10000, RZ ;  /* 0x0001000017037824 */ /* 0x021fe200078e00ff */
[----:B------:R-:W-:Y:S01]  /*16da0*/  ISETP.GT.AND P1, PT, R17, 0x88, PT ;  /* 0x000000881100780c */ /* 0x000fe20003f24270 */
[----:B------:R-:W-:Y:S01]  /*16db0*/  IMAD.WIDE.U32 R14, R167, R14, R154 ;  /* 0x0000000ea70e7225 */ /* 0x000fe200078e009a */
[----:B------:R-:W-:Y:S03]  /*16dc0*/  BSSY B1, `(.L_x_284) ;  /* 0x0000010000017945 */ /* 0x000fe60003800000 */
[----:B------:R-:W-:Y:S01]  /*16dd0*/  FMUL R10, R3, R16 ;  /* 0x00000010030a7220 */ /* 0x000fe20000400000 */
[----:B------:R-:W-:Y:S01]  /*16de0*/  ISETP.GT.AND P3, PT, R0, RZ, P1 ;  /* 0x000000ff0000720c */ /* 0x000fe20000f64270 */
[----:B------:R-:W-:Y:S01]  /*16df0*/  IMAD.IADD R165, R165, 0x1, R15 ;  /* 0x00000001a5a57824 */ /* 0x000fe200078e020f */
[----:B------:R-:W-:Y:S01]  /*16e00*/  IADD3 R152, P4, R152, R14, RZ ;  /* 0x0000000e98987210 */ /* 0x000fe20007f9e0ff */
[----:B------:R-:W-:Y:S01]  /*16e10*/  FFMA R10, R25, R2, R10 ;  /* 0x00000002190a7223 */ /* 0x000fe2000000000a */
[----:B------:R-:W-:-:S02]  /*16e20*/  IADD3 R14, P5, R18, R14, RZ ;  /* 0x0000000e120e7210 */ /* 0x000fc40007fbe0ff */
[----:B------:R-:W-:Y:S02]  /*16e30*/  IADD3.X R20, R165, R21, RZ, P4, !PT ;  /* 0x00000015a5147210 */ /* 0x000fe400027fe4ff */
[----:B------:R-:W-:Y:S02]  /*16e40*/  F2FP.BF16.F32.PACK_AB R3, RZ, R10 ;  /* 0x0000000aff03723e */ /* 0x000fe400000010ff */
[C---:B------:R-:W-:Y:S02]  /*16e50*/  LEA R10, P4, R152.reuse, R12, 0x1 ;  /* 0x0000000c980a7211 */ /* 0x040fe400078808ff */
[----:B------:R-:W-:Y:S02]  /*16e60*/  PRMT R17, R3, 0x7610, R17 ;  /* 0x0000761003117816 */ /* 0x000fe40000000011 */
[----:B------:R-:W-:Y:S02]  /*16e70*/  LEA.HI.X R11, R152, R13, R20, 0x1, P4 ;  /* 0x0000000d980b7211 */ /* 0x000fe400020f0c14 */
[----:B------:R-:W-:Y:S01]  /*16e80*/  PRMT R3, R23, 0x7610, R3 ;  /* 0x0000761017037816 */ /* 0x000fe20000000003 */
[----:B------:R0:W-:Y:S01]  /*16e90*/  @P2 STG.E.U16 desc[UR44][R8.64+0x2], R17 ;  /* 0x0000021108002986 */ /* 0x0001e2000c10152c */
[----:B------:R-:W-:Y:S05]  /*16ea0*/  @!P3 BRA `(.L_x_285) ;  /* 0x000000000004b947 */ /* 0x000fea0003800000 */
[----:B------:R2:W5:Y:S02]  /*16eb0*/  LDG.E.LTC128B.U16 R3, desc[UR44][R10.64] ;  /* 0x0000002c0a037981 */ /* 0x000564000c1e1520 */
.L_x_285:
[----:B------:R-:W-:Y:S05]  /*16ec0*/  BSYNC B1 ;  /* 0x0000000000017941 */ /* 0x000fea0003800000 */
.L_x_284:
[----:B--2--5:R-:W-:Y:S01]  /*16ed0*/  IMAD.U32 R11, R3, 0x10000, RZ ;  /* 0x00010000030b7824 */ /* 0x024fe200078e00ff */
[----:B------:R-:W-:Y:S01]  /*16ee0*/  IADD3 R10, P2, R8, R158, RZ ;  /* 0x0000009e080a7210 */ /* 0x000fe20007f5e0ff */
[----:B------:R-:W-:Y:S01]  /*16ef0*/  IMAD.X R15, R19, 0x1, R165, P5 ;  /* 0x00000001130f7824 */ /* 0x000fe200028e06a5 */
[----:B------:R-:W-:Y:S01]  /*16f00*/  ISETP.GT.AND P5, PT, R0, 0x1, P1 ;  /* 0x000000010000780c */ /* 0x000fe20000fa4270 */
[----:B------:R-:W-:Y:S01]  /*16f10*/  FMUL R11, R11, R16 ;  /* 0x000000100b0b7220 */ /* 0x000fe20000400000 */
[----:B------:R-:W-:Y:S01]  /*16f20*/  BSSY B1, `(.L_x_286) ;  /* 0x000000b000017945 */ /* 0x000fe20003800000 */
[----:B------:R-:W-:-:S04]  /*16f30*/  IMAD.WIDE.U32 R22, R22, UR42, R14 ;  /* 0x0000002a16167c25 */ /* 0x000fc8000f8e000e */
[----:B------:R-:W-:Y:S01]  /*16f40*/  FFMA R11, R26, R2, R11 ;  /* 0x000000021a0b7223 */ /* 0x000fe2000000000b */
[----:B------:R-:W-:-:S04]  /*16f50*/  IADD3 R157, R157, R23, RZ ;  /* 0x000000179d9d7210 */ /* 0x000fc80007ffe0ff */
[----:B------:R-:W-:Y:S01]  /*16f60*/  F2FP.BF16.F32.PACK_AB R14, RZ, R11 ;  /* 0x0000000bff0e723e */ /* 0x000fe200000010ff */
[----:B------:R-:W-:Y:S01]  /*16f70*/  IMAD.X R11, R9, 0x1, R156, P2 ;  /* 0x00000001090b7824 */ /* 0x000fe200010e069c */
[----:B------:R-:W-:-:S04]  /*16f80*/  LEA R12, P4, R22, R12, 0x1 ;  /* 0x0000000c160c7211 */ /* 0x000fc800078808ff */
[----:B------:R2:W-:Y:S01]  /*16f90*/  @P3 STG.E.U16 desc[UR44][R10.64], R14 ;  /* 0x0000000e0a003986 */ /* 0x0005e2000c10152c */
[----:B------:R-:W-:Y:S01]  /*16fa0*/  LEA.HI.X R13, R22, R13, R157, 0x1, P4 ;  /* 0x0000000d160d7211 */ /* 0x000fe200020f0c9d */
[----:B------:R-:W-:Y:S07]  /*16fb0*/  @!P5 BRA `(.L_x_287) ;  /* 0x000000000004d947 */ /* 0x000fee0003800000 */
[----:B------:R3:W5:Y:S02]  /*16fc0*/  LDG.E.LTC128B.U16 R3, desc[UR44][R12.64+0x2] ;  /* 0x0000022c0c037981 */ /* 0x000764000c1e1520 */
.L_x_287:
[----:B------:R-:W-:Y:S05]  /*16fd0*/  BSYNC B1 ;  /* 0x0000000000017941 */ /* 0x000fea0003800000 */
.L_x_286:
[----:B-----5:R-:W-:Y:S01]  /*16fe0*/  IMAD.U32 R15, R3, 0x10000, RZ ;  /* 0x00010000030f7824 */ /* 0x020fe200078e00ff */
[----:B------:R-:W-:Y:S01]  /*16ff0*/  ISETP.GT.AND P2, PT, R0, 0x8, P0 ;  /* 0x000000080000780c */ /* 0x000fe20000744270 */
[----:B------:R-:W-:Y:S02]  /*17000*/  BSSY B1, `(.L_x_288) ;  /* 0x0000007000017945 */ /* 0x000fe40003800000 */
[----:B--2---:R-:W-:-:S04]  /*17010*/  FMUL R14, R15, R16 ;  /* 0x000000100f0e7220 */ /* 0x004fc80000400000 */
[----:B------:R-:W-:-:S05]  /*17020*/  FFMA R14, R27, R2, R14 ;  /* 0x000000021b0e7223 */ /* 0x000fca000000000e */
[----:B------:R-:W-:-:S05]  /*17030*/  F2FP.BF16.F32.PACK_AB R14, RZ, R14 ;  /* 0x0000000eff0e723e */ /* 0x000fca00000010ff */
[----:B------:R2:W-:Y:S01]  /*17040*/  @P5 STG.E.U16 desc[UR44][R10.64+0x2], R14 ;  /* 0x0000020e0a005986 */ /* 0x0005e2000c10152c */
[----:B------:R-:W-:Y:S05]  /*17050*/  @!P2 BRA `(.L_x_289) ;  /* 0x000000000004a947 */ /* 0x000fea0003800000 */
[----:B------:R4:W5:Y:S02]  /*17060*/  LDG.E.LTC128B.U16 R3, desc[UR44][R6.64+0x10] ;  /* 0x0000102c06037981 */ /* 0x000964000c1e1520 */
.L_x_289:
[----:B------:R-:W-:Y:S05]  /*17070*/  BSYNC B1 ;  /* 0x0000000000017941 */ /* 0x000fea0003800000 */
.L_x_288:
[----:B--2--5:R-:W-:Y:S01]  /*17080*/  SHF.L.U32 R11, R3, 0x10, RZ ;  /* 0x00000010030b7819 */ /* 0x024fe200000006ff */
[----:B------:R-:W-:Y:S01]  /*17090*/  BSSY B1, `(.L_x_290) ;  /* 0x0000008000017945 */ /* 0x000fe20003800000 */
[----:B------:R-:W-:-:S03]  /*170a0*/  ISETP.GT.AND P3, PT, R0, 0x9, P0 ;  /* 0x000000090000780c */ /* 0x000fc60000764270 */
[----:B------:R-:W-:-:S04]  /*170b0*/  FMUL R11, R11, R16 ;  /* 0x000000100b0b7220 */ /* 0x000fc80000400000 */
[----:B------:R-:W-:-:S05]  /*170c0*/  FFMA R11, R28, R2, R11 ;  /* 0x000000021c0b7223 */ /* 0x000fca000000000b */
[----:B------:R-:W-:-:S05]  /*170d0*/  F2FP.BF16.F32.PACK_AB R11, RZ, R11 ;  /* 0x0000000bff0b723e */ /* 0x000fca00000010ff */
[----:B------:R2:W-:Y:S01]  /*170e0*/  @P2 STG.E.U16 desc[UR44][R8.64+0x10], R11 ;  /* 0x0000100b08002986 */ /* 0x0005e2000c10152c */
[----:B------:R-:W-:Y:S05]  /*170f0*/  @!P3 BRA `(.L_x_291) ;  /* 0x000000000004b947 */ /* 0x000fea0003800000 */
[----:B------:R0:W5:Y:S02]  /*17100*/  LDG.E.LTC128B.U16 R3, desc[UR44][R6.64+0x12] ;  /* 0x0000122c06037981 */ /* 0x000164000c1e1520 */
.L_x_291:
[----:B------:R-:W-:Y:S05]  /*17110*/  BSYNC B1 ;  /* 0x0000000000017941 */ /* 0x000fea0003800000 */
.L_x_290:
[----:B--2--5:R-:W-:Y:S01]  /*17120*/  IMAD.U32 R11, R3, 0x10000, RZ ;  /* 0x00010000030b7824 */ /* 0x024fe200078e00ff */
[----:B------:R-:W-:Y:S01]  /*17130*/  ISETP.GT.AND P4, PT, R0, 0x8, P1 ;  /* 0x000000080000780c */ /* 0x000fe20000f84270 */
[----:B------:R-:W-:Y:S02]  /*17140*/  BSSY B1, `(.L_x_292) ;  /* 0x0000007000017945 */ /* 0x000fe40003800000 */
[----:B------:R-:W-:-:S04]  /*17150*/  FMUL R10, R11, R16 ;  /* 0x000000100b0a7220 */ /* 0x000fc80000400000 */
[----:B------:R-:W-:-:S05]  /*17160*/  FFMA R10, R29, R2, R10 ;  /* 0x000000021d0a7223 */ /* 0x000fca000000000a */
[----:B------:R-:W-:-:S05]  /*17170*/  F2FP.BF16.F32.PACK_AB R10, RZ, R10 ;  /* 0x0000000aff0a723e */ /* 0x000fca00000010ff */
[----:B------:R2:W-:Y:S01]  /*17180*/  @P3 STG.E.U16 desc[UR44][R8.64+0x12], R10 ;  /* 0x0000120a08003986 */ /* 0x0005e2000c10152c */
[----:B------:R-:W-:Y:S05]  /*17190*/  @!P4 BRA `(.L_x_293) ;  /* 0x000000000004c947 */ /* 0x000fea0003800000 */
[----:B------:R0:W5:Y:S02]  /*171a0*/  LDG.E.LTC128B.U16 R3, desc[UR44][R12.64+0x10] ;  /* 0x0000102c0c037981 */ /* 0x000164000c1e1520 */
.L_x_293:
[----:B------:R-:W-:Y:S05]  /*171b0*/  BSYNC B1 ;  /* 0x0000000000017941 */ /* 0x000fea0003800000 */
.L_x_292:
[----:B-----5:R-:W-:Y:S01]  /*171c0*/  IMAD.U32 R11, R3, 0x10000, RZ ;  /* 0x00010000030b7824 */ /* 0x020fe200078e00ff */
[----:B--2---:R-:W-:Y:S01]  /*171d0*/  IADD3 R10, P3, R158, R8, RZ ;  /* 0x000000089e0a7210 */ /* 0x004fe20007f7e0ff */
[----:B------:R-:W-:Y:S01]  /*171e0*/  BSSY B1, `(.L_x_294) ;  /* 0x0000009000017945 */ /* 0x000fe20003800000 */
[----:B------:R-:W-:Y:S01]  /*171f0*/  ISETP.GT.AND P2, PT, R0, 0x9, P1 ;  /* 0x000000090000780c */ /* 0x000fe20000f44270 */
[----:B------:R-:W-:-:S04]  /*17200*/  FMUL R11, R11, R16 ;  /* 0x000000100b0b7220 */ /* 0x000fc80000400000 */
[----:B------:R-:W-:-:S05]  /*17210*/  FFMA R11, R30, R2, R11 ;  /* 0x000000021e0b7223 */ /* 0x000fca000000000b */
[----:B------:R-:W-:Y:S02]  /*17220*/  F2FP.BF16.F32.PACK_AB R14, RZ, R11 ;  /* 0x0000000bff0e723e */ /* 0x000fe400000010ff */
[----:B------:R-:W-:-:S05]  /*17230*/  IADD3.X R11, R156, R9, RZ, P3, !PT ;  /* 0x000000099c0b7210 */ /* 0x000fca0001ffe4ff */
[----:B------:R2:W-:Y:S01]  /*17240*/  @P4 STG.E.U16 desc[UR44][R10.64+0x10], R14 ;  /* 0x0000100e0a004986 */ /* 0x0005e2000c10152c */
[----:B------:R-:W-:Y:S05]  /*17250*/  @!P2 BRA `(.L_x_295) ;  /* 0x000000000004a947 */ /* 0x000fea0003800000 */
[----:B------:R0:W5:Y:S02]  /*17260*/  LDG.E.LTC128B.U16 R3, desc[UR44][R12.64+0x12] ;  /* 0x0000122c0c037981 */ /* 0x000164000c1e1520 */
.L_x_295:
[----:B------:R-:W-:Y:S05]  /*17270*/  BSYNC B1 ;  /* 0x0000000000017941 */ /* 0x000fea0003800000 */
.L_x_294:
[----:B--2--5:R-:W-:Y:S01]  /*17280*/  IMAD.U32 R11, R3, 0x10000, RZ ;  /* 0x00010000030b7824 */ /* 0x024fe200078e00ff */
[----:B------:R-:W-:Y:S01]  /*17290*/  IADD3 R158, P3, P4, R158, R4, R159 ;  /* 0x000000049e9e7210 */ /* 0x000fe20007c7e09f */
[----:B------:R-:W-:Y:S01]  /*172a0*/  BSSY B1, `(.L_x_296) ;  /* 0x0000009000017945 */ /* 0x000fe20003800000 */
[----:B------:R-:W-:Y:S01]  /*172b0*/  ISETP.GT.AND P5, PT, R0, 0x10, P0 ;  /* 0x000000100000780c */ /* 0x000fe200007a4270 */
[----:B------:R-:W-:Y:S01]  /*172c0*/  FMUL R10, R11, R16 ;  /* 0x000000100b0a7220 */ /* 0x000fe20000400000 */
[----:B------:R-:W-:-:S03]  /*172d0*/  IADD3.X R159, R156, R5, R161, P3, P4 ;  /* 0x000000059c9f7210 */ /* 0x000fc60001fe84a1 */
[----:B------:R-:W-:-:S05]  /*172e0*/  FFMA R10, R31, R2, R10 ;  /* 0x000000021f0a7223 */ /* 0x000fca000000000a */
[----:B------:R-:W-:-:S05]  /*172f0*/  F2FP.BF16.F32.PACK_AB R10, RZ, R10 ;  /* 0x0000000aff0a723e */ /* 0x000fca00000010ff */
[----:B------:R2:W-:Y:S01]  /*17300*/  @P2 STG.E.U16 desc[UR44][R158.64+0x12], R10 ;  /* 0x0000120a9e002986 */ /* 0x0005e2000c10152c */
[----:B------:R-:W-:Y:S05]  /*17310*/  @!P5 BRA `(.L_x_297) ;  /* 0x000000000004d947 */ /* 0x000fea0003800000 */
[----:B------:R0:W5:Y:S02]  /*17320*/  LDG.E.LTC128B.U16 R3, desc[UR44][R6.64+0x20] ;  /* 0x0000202c06037981 */ /* 0x000164000c1e1520 */
.L_x_297:
[----:B------:R-:W-:Y:S05]  /*17330*/  BSYNC B1 ;  /* 0x0000000000017941 */ /* 0x000fea0003800000 */
.L_x_296:
[----:B-----5:R-:W-:Y:S01]  /*17340*/  IMAD.U32 R5, R3, 0x10000, RZ ;  /* 0x0001000003057824 */ /* 0x020fe200078e00ff */
        /* <DEDUP_REMOVED lines=8> */
.L_x_299:
[----:B------:R-:W-:Y:S05]  /*173d0*/  BSYNC B1 ;  /* 0x0000000000017941 */ /* 0x000fea0003800000 */
.L_x_298:
[----:B0----5:R-:W-:Y:S01]  /*173e0*/  SHF.L.U32 R5, R3, 0x10, RZ ;  /* 0x0000001003057819 */ /* 0x021fe200000006ff */
        /* <DEDUP_REMOVED lines=8> */
.L_x_301:
[----:B------:R-:W-:Y:S05]  /*17470*/  BSYNC B1 ;  /* 0x0000000000017941 */ /* 0x000fea0003800000 */
.L_x_300:
[----:B-----5:R-:W-:Y:S01]  /*17480*/  IMAD.U32 R5, R3, 0x10000, RZ ;  /* 0x0001000003057824 */ /* 0x020fe200078e00ff */
[----:B------:R-:W-:Y:S01]  /*17490*/  ISETP.GT.AND P2, PT, R0, 0x11, P1 ;  /* 0x000000110000780c */ /* 0x000fe20000f44270 */
[----:B0-----:R-:W-:Y:S01]  /*174a0*/  @P3 IMAD.MOV.U32 R4, RZ, RZ, R158 ;  /* 0x000000ffff043224 */ /* 0x001fe200078e009e */
[----:B------:R-:W-:Y:S01]  /*174b0*/  BSSY B1, `(.L_x_302) ;  /* 0x0000009000017945 */ /* 0x000fe20003800000 */
[----:B------:R-:W-:-:S04]  /*174c0*/  FMUL R5, R5, R16 ;  /* 0x0000001005057220 */ /* 0x000fc80000400000 */
[----:B------:R-:W-:-:S05]  /*174d0*/  FFMA R5, R34, R2, R5 ;  /* 0x0000000222057223 */ /* 0x000fca0000000005 */
[----:B------:R-:W-:-:S04]  /*174e0*/  F2FP.BF16.F32.PACK_AB R5, RZ, R5 ;  /* 0x00000005ff05723e */ /* 0x000fc800000010ff */
[----:B--2---:R-:W-:Y:S02]  /*174f0*/  PRMT R10, R5, 0x7610, R10 ;  /* 0x00007610050a7816 */ /* 0x004fe4000000000a */
[----:B------:R-:W-:-:S05]  /*17500*/  @P3 MOV R5, R159 ;  /* 0x0000009f00053202 */ /* 0x000fca0000000f00 */
[----:B------:R0:W-:Y:S01]  /*17510*/  @P3 STG.E.U16 desc[UR44][R4.64+0x20], R10 ;  /* 0x0000200a04003986 */ /* 0x0001e2000c10152c */
[----:B------:R-:W-:Y:S05]  /*17520*/  @!P2 BRA `(.L_x_303) ;  /* 0x000000000004a947 */ /* 0x000fea0003800000 */
[----:B------:R2:W5:Y:S02]  /*17530*/  LDG.E.LTC128B.U16 R3, desc[UR44][R12.64+0x22] ;  /* 0x0000222c0c037981 */ /* 0x000564000c1e1520 */
.L_x_303:
[----:B------:R-:W-:Y:S05]  /*17540*/  BSYNC B1 ;  /* 0x0000000000017941 */ /* 0x000fea0003800000 */
.L_x_302:
[----:B0----5:R-:W-:Y:S01]  /*17550*/  IMAD.U32 R5, R3, 0x10000, RZ ;  /* 0x0001000003057824 */ /* 0x021fe200078e00ff */
[----:B------:R-:W-:Y:S01]  /*17560*/  ISETP.GT.AND P3, PT, R0, 0x18, P0 ;  /* 0x000000180000780c */ /* 0x000fe20000764270 */
[----:B------:R-:W-:Y:S02]  /*17570*/  BSSY B1, `(.L_x_304) ;  /* 0x000000a000017945 */ /* 0x000fe40003800000 */
[----:B------:R-:W-:Y:S01]  /*17580*/  FMUL R4, R5, R16 ;  /* 0x0000001005047220 */ /* 0x000fe20000400000 */
[----:B------:R-:W-:-:S03]  /*17590*/  @P2 MOV R5, R159 ;  /* 0x0000009f00052202 */ /* 0x000fc60000000f00 */
[----:B------:R-:W-:-:S05]  /*175a0*/  FFMA R4, R35, R2, R4 ;  /* 0x0000000223047223 */ /* 0x000fca0000000004 */
[----:B------:R-:W-:-:S04]  /*175b0*/  F2FP.BF16.F32.PACK_AB R4, RZ, R4 ;  /* 0x00000004ff04723e */ /* 0x000fc800000010ff */
[----:B------:R-:W-:Y:S01]  /*175c0*/  PRMT R10, R4, 0x7610, R10 ;  /* 0x00007610040a7816 */ /* 0x000fe2000000000a */
[----:B------:R-:W-:-:S05]  /*175d0*/  @P2 IMAD.MOV.U32 R4, RZ, RZ, R158 ;  /* 0x000000ffff042224 */ /* 0x000fca00078e009e */
[----:B------:R0:W-:Y:S01]  /*175e0*/  @P2 STG.E.U16 desc[UR44][R4.64+0x22], R10 ;  /* 0x0000220a04002986 */ /* 0x0001e2000c10152c */
[----:B------:R-:W-:Y:S05]  /*175f0*/  @!P3 BRA `(.L_x_305) ;  /* 0x000000000004b947 */ /* 0x000fea0003800000 */
[----:B------:R0:W5:Y:S02]  /*17600*/  LDG.E.LTC128B.U16 R3, desc[UR44][R6.64+0x30] ;  /* 0x0000302c06037981 */ /* 0x000164000c1e1520 */
.L_x_305:
[----:B------:R-:W-:Y:S05]  /*17610*/  BSYNC B1 ;  /* 0x0000000000017941 */ /* 0x000fea0003800000 */
.L_x_304:
[----:B0----5:R-:W-:Y:S01]  /*17620*/  IMAD.U32 R5, R3, 0x10000, RZ ;  /* 0x0001000003057824 */ /* 0x021fe200078e00ff */
        /* <DEDUP_REMOVED lines=8> */
.L_x_307:
[----:B------:R-:W-:Y:S05]  /*176b0*/  BSYNC B1 ;  /* 0x0000000000017941 */ /* 0x000fea0003800000 */
.L_x_306:
        /* <DEDUP_REMOVED lines=9> */
.L_x_309:
[----:B------:R-:W-:Y:S05]  /*17750*/  BSYNC B1 ;  /* 0x0000000000017941 */ /* 0x000fea0003800000 */
.L_x_308:
[----:B-----5:R-:W-:Y:S01]  /*17760*/  SHF.L.U32 R5, R3, 0x10, RZ ;  /* 0x0000001003057819 */ /* 0x020fe200000006ff */
[----:B0-----:R-:W-:Y:S01]  /*17770*/  @P3 IMAD.MOV.U32 R4, RZ, RZ, R158 ;  /* 0x000000ffff043224 */ /* 0x001fe200078e009e */
[----:B------:R-:W-:Y:S01]  /*17780*/  ISETP.GT.AND P2, PT, R0, 0x19, P1 ;  /* 0x000000190000780c */ /* 0x000fe20000f44270 */
[----:B------:R-:W-:Y:S02]  /*17790*/  BSSY B1, `(.L_x_310) ;  /* 0x0000009000017945 */ /* 0x000fe40003800000 */
[----:B------:R-:W-:-:S04]  /*177a0*/  FMUL R5, R5, R16 ;  /* 0x0000001005057220 */ /* 0x000fc80000400000 */
[----:B------:R-:W-:-:S05]  /*177b0*/  FFMA R5, R38, R2, R5 ;  /* 0x0000000226057223 */ /* 0x000fca0000000005 */
[----:B------:R-:W-:-:S04]  /*177c0*/  F2FP.BF16.F32.PACK_AB R5, RZ, R5 ;  /* 0x00000005ff05723e */ /* 0x000fc800000010ff */
[----:B------:R-:W-:Y:S01]  /*177d0*/  PRMT R10, R5, 0x7610, R10 ;  /* 0x00007610050a7816 */ /* 0x000fe2000000000a */
[----:B------:R-:W-:-:S05]  /*177e0*/  @P3 IMAD.MOV.U32 R5, RZ, RZ, R159 ;  /* 0x000000ffff053224 */ /* 0x000fca00078e009f */
[----:B------:R0:W-:Y:S01]  /*177f0*/  @P3 STG.E.U16 desc[UR44][R4.64+0x30], R10 ;  /* 0x0000300a04003986 */ /* 0x0001e2000c10152c */
[----:B------:R-:W-:Y:S05]  /*17800*/  @!P2 BRA `(.L_x_311) ;  /* 0x000000000004a947 */ /* 0x000fea0003800000 */
[----:B------:R0:W5:Y:S02]  /*17810*/  LDG.E.LTC128B.U16 R3, desc[UR44][R12.64+0x32] ;  /* 0x0000322c0c037981 */ /* 0x000164000c1e1520 */
.L_x_311:
[----:B------:R-:W-:Y:S05]  /*17820*/  BSYNC B1 ;  /* 0x0000000000017941 */ /* 0x000fea0003800000 */
.L_x_310:
[----:B0----5:R-:W-:Y:S01]  /*17830*/  SHF.L.U32 R5, R3, 0x10, RZ ;  /* 0x0000001003057819 */ /* 0x021fe200000006ff */
[----:B------:R-:W-:Y:S01]  /*17840*/  BSSY B1, `(.L_x_312) ;  /* 0x000000b000017945 */ /* 0x000fe20003800000 */
[----:B------:R-:W-:-:S03]  /*17850*/  ISETP.GT.AND P3, PT, R0, 0x20, P0 ;  /* 0x000000200000780c */ /* 0x000fc60000764270 */
[----:B------:R-:W-:Y:S01]  /*17860*/  FMUL R4, R5, R16 ;  /* 0x0000001005047220 */ /* 0x000fe20000400000 */
[----:B------:R-:W-:-:S03]  /*17870*/  @P2 IMAD.MOV.U32 R5, RZ, RZ, R159 ;  /* 0x000000ffff052224 */ /* 0x000fc600078e009f */
[----:B------:R-:W-:-:S05]  /*17880*/  FFMA R4, R39, R2, R4 ;  /* 0x0000000227047223 */ /* 0x000fca0000000004 */
[----:B------:R-:W-:-:S04]  /*17890*/  F2FP.BF16.F32.PACK_AB R4, RZ, R4 ;  /* 0x00000004ff04723e */ /* 0x000fc800000010ff */
[----:B------:R-:W-:Y:S01]  /*178a0*/  PRMT R10, R4, 0x7610, R10 ;  /* 0x00007610040a7816 */ /* 0x000fe2000000000a */
[----:B------:R-:W-:-:S05]  /*178b0*/  @P2 IMAD.MOV.U32 R4, RZ, RZ, R158 ;  /* 0x000000ffff042224 */ /* 0x000fca00078e009e */
[----:B------:R0:W-:Y:S01]  /*178c0*/  @P2 STG.E.U16 desc[UR44][R4.64+0x32], R10 ;  /* 0x0000320a04002986 */ /* 0x0001e2000c10152c */
[----:B------:R-:W-:Y:S05]  /*178d0*/  @!P3 BRA `(.L_x_313) ;  /* 0x000000000004b947 */ /* 0x000fea0003800000 */
[----:B------:R0:W5:Y:S02]  /*178e0*/  LDG.E.LTC128B.U16 R3, desc[UR44][R6.64+0x40] ;  /* 0x0000402c06037981 */ /* 0x000164000c1e1520 */
.L_x_313:
[----:B------:R-:W-:Y:S05]  /*178f0*/  BSYNC B1 ;  /* 0x0000000000017941 */ /* 0x000fea0003800000 */
.L_x_312:
        /* <DEDUP_REMOVED lines=9> */
.L_x_315:
[----:B------:R-:W-:Y:S05]  /*17990*/  BSYNC B1 ;  /* 0x0000000000017941 */ /* 0x000fea0003800000 */
.L_x_314:
        /* <DEDUP_REMOVED lines=9> */
.L_x_317:
[----:B------:R-:W-:Y:S05]  /*17a30*/  BSYNC B1 ;  /* 0x0000000000017941 */ /* 0x000fea0003800000 */
.L_x_316:
[----:B-----5:R-:W-:Y:S01]  /*17a40*/  IMAD.U32 R5, R3, 0x10000, RZ ;  /* 0x0001000003057824 */ /* 0x020fe200078e00ff */
[----:B0-----:R-:W-:Y:S01]  /*17a50*/  @P3 MOV R4, R158 ;  /* 0x0000009e00043202 */ /* 0x001fe20000000f00 */
[----:B------:R-:W-:Y:S01]  /*17a60*/  BSSY B1, `(.L_x_318) ;  /* 0x000000a000017945 */ /* 0x000fe20003800000 */
[----:B------:R-:W-:Y:S01]  /*17a70*/  ISETP.GT.AND P2, PT, R0, 0x21, P1 ;  /* 0x000000210000780c */ /* 0x000fe20000f44270 */
        /* <DEDUP_REMOVED lines=8> */
.L_x_319:
[----:B------:R-:W-:Y:S05]  /*17b00*/  BSYNC B1 ;  /* 0x0000000000017941 */ /* 0x000fea0003800000 */
.L_x_318:
[----:B0----5:R-:W-:Y:S01]  /*17b10*/  IMAD.U32 R5, R3, 0x10000, RZ ;  /* 0x0001000003057824 */ /* 0x021fe200078e00ff */
[----:B------:R-:W-:Y:S01]  /*17b20*/  ISETP.GT.AND P3, PT, R0, 0x28, P0 ;  /* 0x000000280000780c */ /* 0x000fe20000764270 */
[----:B------:R-:W-:Y:S02]  /*17b30*/  BSSY B1, `(.L_x_320) ;  /* 0x000000a000017945 */ /* 0x000fe40003800000 */
[----:B------:R-:W-:Y:S01]  /*17b40*/  FMUL R4, R5, R16 ;  /* 0x0000001005047220 */ /* 0x000fe20000400000 */
[----:B------:R-:W-:-:S03]  /*17b50*/  @P2 IMAD.MOV.U32 R5, RZ, RZ, R159 ;  /* 0x000000ffff052224 */ /* 0x000fc600078e009f */
[----:B------:R-:W-:-:S05]  /*17b60*/  FFMA R4, R43, R2, R4 ;  /* 0x000000022b047223 */ /* 0x000fca0000000004 */
[----:B------:R-:W-:-:S04]  /*17b70*/  F2FP.BF16.F32.PACK_AB R4, RZ, R4 ;  /* 0x00000004ff04723e */ /* 0x000fc800000010ff */
[----:B------:R-:W-:Y:S02]  /*17b80*/  PRMT R10, R4, 0x7610, R10 ;  /* 0x00007610040a7816 */ /* 0x000fe4000000000a */
[----:B------:R-:W-:-:S05]  /*17b90*/  @P2 MOV R4, R158 ;  /* 0x0000009e00042202 */ /* 0x000fca0000000f00 */
[----:B------:R0:W-:Y:S01]  /*17ba0*/  @P2 STG.E.U16 desc[UR44][R4.64+0x42], R10 ;  /* 0x0000420a04002986 */ /* 0x0001e2000c10152c */
[----:B------:R-:W-:Y:S05]  /*17bb0*/  @!P3 BRA `(.L_x_321) ;  /* 0x000000000004b947 */ /* 0x000fea0003800000 */
[----:B------:R0:W5:Y:S02]  /*17bc0*/  LDG.E.LTC128B.U16 R3, desc[UR44][R6.64+0x50] ;  /* 0x0000502c06037981 */ /* 0x000164000c1e1520 */
.L_x_321:
[----:B------:R-:W-:Y:S05]  /*17bd0*/  BSYNC B1 ;  /* 0x0000000000017941 */ /* 0x000fea0003800000 */
.L_x_320:
        /* <DEDUP_REMOVED lines=9> */
.L_x_323:
[----:B------:R-:W-:Y:S05]  /*17c70*/  BSYNC B1 ;  /* 0x0000000000017941 */ /* 0x000fea0003800000 */
.L_x_322:
        /* <DEDUP_REMOVED lines=9> */
.L_x_325:
[----:B------:R-:W-:Y:S05]  /*17d10*/  BSYNC B1 ;  /* 0x0000000000017941 */ /* 0x000fea0003800000 */
.L_x_324:
[----:B-----5:R-:W-:Y:S01]  /*17d20*/  IMAD.U32 R5, R3, 0x10000, RZ ;  /* 0x0001000003057824 */ /* 0x020fe200078e00ff */
[----:B------:R-:W-:Y:S01]  /*17d30*/  ISETP.GT.AND P2, PT, R0, 0x29, P1 ;  /* 0x000000290000780c */ /* 0x000fe20000f44270 */
[----:B0-----:R-:W-:Y:S01]  /*17d40*/  @P3 IMAD.MOV.U32 R4, RZ, RZ, R158 ;  /* 0x000000ffff043224 */ /* 0x001fe200078e009e */
[----:B------:R-:W-:Y:S01]  /*17d50*/  BSSY B1, `(.L_x_326) ;  /* 0x0000009000017945 */ /* 0x000fe20003800000 */
[----:B------:R-:W-:-:S04]  /*17d60*/  FMUL R5, R5, R16 ;  /* 0x0000001005057220 */ /* 0x000fc80000400000 */
[----:B------:R-:W-:-:S05]  /*17d70*/  FFMA R5, R46, R2, R5 ;  /* 0x000000022e057223 */ /* 0x000fca0000000005 */
[----:B------:R-:W-:-:S04]  /*17d80*/  F2FP.BF16.F32.PACK_AB R5, RZ, R5 ;  /* 0x00000005ff05723e */ /* 0x000fc800000010ff */
[----:B------:R-:W-:Y:S02]  /*17d90*/  PRMT R10, R5, 0x7610, R10 ;  /* 0x00007610050a7816 */ /* 0x000fe4000000000a */
[----:B------:R-:W-:-:S05]  /*17da0*/  @P3 MOV R5, R159 ;  /* 0x0000009f00053202 */ /* 0x000fca0000000f00 */
[----:B------:R0:W-:Y:S01]  /*17db0*/  @P3 STG.E.U16 desc[UR44][R4.64+0x50], R10 ;  /* 0x0000500a04003986 */ /* 0x0001e2000c10152c */
[----:B------:R-:W-:Y:S05]  /*17dc0*/  @!P2 BRA `(.L_x_327) ;  /* 0x000000000004a947 */ /* 0x000fea0003800000 */
[----:B------:R0:W5:Y:S02]  /*17dd0*/  LDG.E.LTC128B.U16 R3, desc[UR44][R12.64+0x52] ;  /* 0x0000522c0c037981 */ /* 0x000164000c1e1520 */
.L_x_327:
[----:B------:R-:W-:Y:S05]  /*17de0*/  BSYNC B1 ;  /* 0x0000000000017941 */ /* 0x000fea0003800000 */
.L_x_326:
        /* <DEDUP_REMOVED lines=12> */
.L_x_329:
[----:B------:R-:W-:Y:S05]  /*17eb0*/  BSYNC B1 ;  /* 0x0000000000017941 */ /* 0x000fea0003800000 */
.L_x_328:
        /* <DEDUP_REMOVED lines=9> */
.L_x_331:
[----:B------:R-:W-:Y:S05]  /*17f50*/  BSYNC B1 ;  /* 0x0000000000017941 */ /* 0x000fea0003800000 */
.L_x_330:
        /* <DEDUP_REMOVED lines=9> */
.L_x_333:
[----:B------:R-:W-:Y:S05]  /*17ff0*/  BSYNC B1 ;  /* 0x0000000000017941 */ /* 0x000fea0003800000 */
.L_x_332:
        /* <DEDUP_REMOVED lines=12> */
.L_x_335:
[----:B------:R-:W-:Y:S05]  /*180c0*/  BSYNC B1 ;  /* 0x0000000000017941 */ /* 0x000fea0003800000 */
.L_x_334:
        /* <DEDUP_REMOVED lines=12> */
.L_x_337:
[----:B------:R-:W-:Y:S05]  /*18190*/  BSYNC B1 ;  /* 0x0000000000017941 */ /* 0x000fea0003800000 */
.L_x_336:
        /* <DEDUP_REMOVED lines=9> */
.L_x_339:
[----:B------:R-:W-:Y:S05]  /*18230*/  BSYNC B1 ;  /* 0x0000000000017941 */ /* 0x000fea0003800000 */
.L_x_338:
        /* <DEDUP_REMOVED lines=9> */
.L_x_341:
[----:B------:R-:W-:Y:S05]  /*182d0*/  BSYNC B1 ;  /* 0x0000000000017941 */ /* 0x000fea0003800000 */
.L_x_340:
        /* <DEDUP_REMOVED lines=12> */
.L_x_343:
[----:B------:R-:W-:Y:S05]  /*183a0*/  BSYNC B1 ;  /* 0x0000000000017941 */ /* 0x000fea0003800000 */
.L_x_342:
        /* <DEDUP_REMOVED lines=12> */
.L_x_345:
[----:B------:R-:W-:Y:S05]  /*18470*/  BSYNC B1 ;  /* 0x0000000000017941 */ /* 0x000fea0003800000 */
.L_x_344:
        /* <DEDUP_REMOVED lines=9> */
.L_x_347:
[----:B------:R-:W-:Y:S05]  /*18510*/  BSYNC B1 ;  /* 0x0000000000017941 */ /* 0x000fea0003800000 */
.L_x_346:
        /* <DEDUP_REMOVED lines=9> */
.L_x_349:
[----:B------:R-:W-:Y:S05]  /*185b0*/  BSYNC B1 ;  /* 0x0000000000017941 */ /* 0x000fea0003800000 */
.L_x_348:
        /* <DEDUP_REMOVED lines=12> */
.L_x_351:
[----:B------:R-:W-:Y:S05]  /*18680*/  BSYNC B1 ;  /* 0x0000000000017941 */ /* 0x000fea0003800000 */
.L_x_350:
        /* <DEDUP_REMOVED lines=12> */
.L_x_353:
[----:B------:R-:W-:Y:S05]  /*18750*/  BSYNC B1 ;  /* 0x0000000000017941 */ /* 0x000fea0003800000 */
.L_x_352:
        /* <DEDUP_REMOVED lines=9> */
.L_x_355:
[----:B------:R-:W-:Y:S05]  /*187f0*/  BSYNC B1 ;  /* 0x0000000000017941 */ /* 0x000fea0003800000 */
.L_x_354:
        /* <DEDUP_REMOVED lines=9> */
.L_x_357:
[----:B------:R-:W-:Y:S05]  /*18890*/  BSYNC B1 ;  /* 0x0000000000017941 */ /* 0x000fea0003800000 */
.L_x_356:
        /* <DEDUP_REMOVED lines=12> */
.L_x_359:
[----:B------:R-:W-:Y:S05]  /*18960*/  BSYNC B1 ;  /* 0x0000000000017941 */ /* 0x000fea0003800000 */
.L_x_358:
        /* <DEDUP_REMOVED lines=12> */
.L_x_361:
[----:B------:R-:W-:Y:S05]  /*18a30*/  BSYNC B1 ;  /* 0x0000000000017941 */ /* 0x000fea0003800000 */
.L_x_360:
        /* <DEDUP_REMOVED lines=9> */
.L_x_363:
[----:B------:R-:W-:Y:S05]  /*18ad0*/  BSYNC B1 ;  /* 0x0000000000017941 */ /* 0x000fea0003800000 */
.L_x_362:
        /* <DEDUP_REMOVED lines=9> */
.L_x_365:
[----:B------:R-:W-:Y:S05]  /*18b70*/  BSYNC B1 ;  /* 0x0000000000017941 */ /* 0x000fea0003800000 */
.L_x_364:
        /* <DEDUP_REMOVED lines=12> */
.L_x_367:
[----:B------:R-:W-:Y:S05]  /*18c40*/  BSYNC B1 ;  /* 0x0000000000017941 */ /* 0x000fea0003800000 */
.L_x_366:
        /* <DEDUP_REMOVED lines=12> */
.L_x_369:
[----:B------:R-:W-:Y:S05]  /*18d10*/  BSYNC B1 ;  /* 0x0000000000017941 */ /* 0x000fea0003800000 */
.L_x_368:
        /* <DEDUP_REMOVED lines=9> */
.L_x_371:
[----:B------:R-:W-:Y:S05]  /*18db0*/  BSYNC B1 ;  /* 0x0000000000017941 */ /* 0x000fea0003800000 */
.L_x_370:
        /* <DEDUP_REMOVED lines=9> */
.L_x_373:
[----:B------:R-:W-:Y:S05]  /*18e50*/  BSYNC B1 ;  /* 0x0000000000017941 */ /* 0x000fea0003800000 */
.L_x_372:
        /* <DEDUP_REMOVED lines=12> */
.L_x_375:
[----:B------:R-:W-:Y:S05]  /*18f20*/  BSYNC B1 ;  /* 0x0000000000017941 */ /* 0x000fea0003800000 */
.L_x_374:
        /* <DEDUP_REMOVED lines=12> */
.L_x_377:
[----:B------:R-:W-:Y:S05]  /*18ff0*/  BSYNC B1 ;  /* 0x0000000000017941 */ /* 0x000fea0003800000 */
.L_x_376:
        /* <DEDUP_REMOVED lines=9> */
.L_x_379:
[----:B------:R-:W-:Y:S05]  /*19090*/  BSYNC B1 ;  /* 0x0000000000017941 */ /* 0x000fea0003800000 */
.L_x_378:
        /* <DEDUP_REMOVED lines=9> */
.L_x_381:
[----:B------:R-:W-:Y:S05]  /*19130*/  BSYNC B1 ;  /* 0x0000000000017941 */ /* 0x000fea0003800000 */
.L_x_380:
        /* <DEDUP_REMOVED lines=12> */
.L_x_383:
[----:B------:R-:W-:Y:S05]  /*19200*/  BSYNC B1 ;  /* 0x0000000000017941 */ /* 0x000fea0003800000 */
.L_x_382:
        /* <DEDUP_REMOVED lines=12> */
.L_x_385:
[----:B------:R-:W-:Y:S05]  /*192d0*/  BSYNC B1 ;  /* 0x0000000000017941 */ /* 0x000fea0003800000 */
.L_x_384:
        /* <DEDUP_REMOVED lines=9> */
.L_x_387:
[----:B------:R-:W-:Y:S05]  /*19370*/  BSYNC B1 ;  /* 0x0000000000017941 */ /* 0x000fea0003800000 */
.L_x_386:
        /* <DEDUP_REMOVED lines=9> */
.L_x_389:
[----:B------:R-:W-:Y:S05]  /*19410*/  BSYNC B1 ;  /* 0x0000000000017941 */ /* 0x000fea0003800000 */
.L_x_388:
        /* <DEDUP_REMOVED lines=12> */
.L_x_391:
[----:B------:R-:W-:Y:S05]  /*194e0*/  BSYNC B1 ;  /* 0x0000000000017941 */ /* 0x000fea0003800000 */
.L_x_390:
        /* <DEDUP_REMOVED lines=12> */
.L_x_393:
[----:B------:R-:W-:Y:S05]  /*195b0*/  BSYNC B1 ;  /* 0x0000000000017941 */ /* 0x000fea0003800000 */
.L_x_392:
        /* <DEDUP_REMOVED lines=9> */
.L_x_395:
[----:B------:R-:W-:Y:S05]  /*19650*/  BSYNC B1 ;  /* 0x0000000000017941 */ /* 0x000fea0003800000 */
.L_x_394:
        /* <DEDUP_REMOVED lines=9> */
.L_x_397:
[----:B------:R-:W-:Y:S05]  /*196f0*/  BSYNC B1 ;  /* 0x0000000000017941 */ /* 0x000fea0003800000 */
.L_x_396:
        /* <DEDUP_REMOVED lines=12> */
.L_x_399:
[----:B------:R-:W-:Y:S05]  /*197c0*/  BSYNC B1 ;  /* 0x0000000000017941 */ /* 0x000fea0003800000 */
.L_x_398:
        /* <DEDUP_REMOVED lines=12> */
.L_x_401:
[----:B------:R-:W-:Y:S05]  /*19890*/  BSYNC B1 ;  /* 0x0000000000017941 */ /* 0x000fea0003800000 */
.L_x_400:
        /* <DEDUP_REMOVED lines=9> */
.L_x_403:
[----:B------:R-:W-:Y:S05]  /*19930*/  BSYNC B1 ;  /* 0x0000000000017941 */ /* 0x000fea0003800000 */
.L_x_402:
        /* <DEDUP_REMOVED lines=9> */
.L_x_405:
[----:B------:R-:W-:Y:S05]  /*199d0*/  BSYNC B1 ;  /* 0x0000000000017941 */ /* 0x000fea0003800000 */
.L_x_404:
        /* <DEDUP_REMOVED lines=12> */
.L_x_407:
[----:B------:R-:W-:Y:S05]  /*19aa0*/  BSYNC B1 ;  /* 0x0000000000017941 */ /* 0x000fea0003800000 */
.L_x_406:
        /* <DEDUP_REMOVED lines=12> */
.L_x_409:
[----:B------:R-:W-:Y:S05]  /*19b70*/  BSYNC B1 ;  /* 0x0000000000017941 */ /* 0x000fea0003800000 */
.L_x_408:
        /* <DEDUP_REMOVED lines=9> */
.L_x_411:
[----:B------:R-:W-:Y:S05]  /*19c10*/  BSYNC B1 ;  /* 0x0000000000017941 */ /* 0x000fea0003800000 */
.L_x_410:
        /* <DEDUP_REMOVED lines=9> */
.L_x_413:
[----:B------:R-:W-:Y:S05]  /*19cb0*/  BSYNC B1 ;  /* 0x0000000000017941 */ /* 0x000fea0003800000 */
.L_x_412:
        /* <DEDUP_REMOVED lines=12> */
.L_x_415:
[----:B------:R-:W-:Y:S05]  /*19d80*/  BSYNC B1 ;  /* 0x0000000000017941 */ /* 0x000fea0003800000 */
.L_x_414:
        /* <DEDUP_REMOVED lines=12> */
.L_x_417:
[----:B------:R-:W-:Y:S05]  /*19e50*/  BSYNC B1 ;  /* 0x0000000000017941 */ /* 0x000fea0003800000 */
.L_x_416:
        /* <DEDUP_REMOVED lines=9> */
.L_x_419:
[----:B------:R-:W-:Y:S05]  /*19ef0*/  BSYNC B1 ;  /* 0x0000000000017941 */ /* 0x000fea0003800000 */
.L_x_418:
        /* <DEDUP_REMOVED lines=9> */
.L_x_421:
[----:B------:R-:W-:Y:S05]  /*19f90*/  BSYNC B1 ;  /* 0x0000000000017941 */ /* 0x000fea0003800000 */
.L_x_420:
        /* <DEDUP_REMOVED lines=12> */
.L_x_423:
[----:B------:R-:W-:Y:S05]  /*1a060*/  BSYNC B1 ;  /* 0x0000000000017941 */ /* 0x000fea0003800000 */
.L_x_422:
        /* <DEDUP_REMOVED lines=12> */
.L_x_425:
[----:B------:R-:W-:Y:S05]  /*1a130*/  BSYNC B1 ;  /* 0x0000000000017941 */ /* 0x000fea0003800000 */
.L_x_424:
        /* <DEDUP_REMOVED lines=9> */
.L_x_427:
[----:B------:R-:W-:Y:S05]  /*1a1d0*/  BSYNC B1 ;  /* 0x0000000000017941 */ /* 0x000fea0003800000 */
.L_x_426:
        /* <DEDUP_REMOVED lines=9> */
.L_x_429:
[----:B------:R-:W-:Y:S05]  /*1a270*/  BSYNC B1 ;  /* 0x0000000000017941 */ /* 0x000fea0003800000 */
.L_x_428:
        /* <DEDUP_REMOVED lines=12> */
.L_x_431:
[----:B------:R-:W-:Y:S05]  /*1a340*/  BSYNC B1 ;  /* 0x0000000000017941 */ /* 0x000fea0003800000 */
.L_x_430:
        /* <DEDUP_REMOVED lines=12> */
.L_x_433:
[----:B------:R-:W-:Y:S05]  /*1a410*/  BSYNC B1 ;  /* 0x0000000000017941 */ /* 0x000fea0003800000 */
.L_x_432:
        /* <DEDUP_REMOVED lines=9> */
.L_x_435:
[----:B------:R-:W-:Y:S05]  /*1a4b0*/  BSYNC B1 ;  /* 0x0000000000017941 */ /* 0x000fea0003800000 */
.L_x_434:
        /* <DEDUP_REMOVED lines=9> */
.L_x_437:
[----:B------:R-:W-:Y:S05]  /*1a550*/  BSYNC B1 ;  /* 0x0000000000017941 */ /* 0x000fea0003800000 */
.L_x_436:
        /* <DEDUP_REMOVED lines=12> */
.L_x_439:
[----:B------:R-:W-:Y:S05]  /*1a620*/  BSYNC B1 ;  /* 0x0000000000017941 */ /* 0x000fea0003800000 */
.L_x_438:
        /* <DEDUP_REMOVED lines=12> */
.L_x_441:
[----:B------:R-:W-:Y:S05]  /*1a6f0*/  BSYNC B1 ;  /* 0x0000000000017941 */ /* 0x000fea0003800000 */
.L_x_440:
        /* <DEDUP_REMOVED lines=9> */
.L_x_443:
[----:B------:R-:W-:Y:S05]  /*1a790*/  BSYNC B1 ;  /* 0x0000000000017941 */ /* 0x000fea0003800000 */
.L_x_442:
        /* <DEDUP_REMOVED lines=9> */
.L_x_445:
[----:B------:R-:W-:Y:S05]  /*1a830*/  BSYNC B1 ;  /* 0x0000000000017941 */ /* 0x000fea0003800000 */
.L_x_444:
        /* <DEDUP_REMOVED lines=12> */
.L_x_447:
[----:B------:R-:W-:Y:S05]  /*1a900*/  BSYNC B1 ;  /* 0x0000000000017941 */ /* 0x000fea0003800000 */
.L_x_446:
        /* <DEDUP_REMOVED lines=12> */
.L_x_449:
[----:B------:R-:W-:Y:S05]  /*1a9d0*/  BSYNC B1 ;  /* 0x0000000000017941 */ /* 0x000fea0003800000 */
.L_x_448:
        /* <DEDUP_REMOVED lines=9> */
.L_x_451:
[----:B------:R-:W-:Y:S05]  /*1aa70*/  BSYNC B1 ;  /* 0x0000000000017941 */ /* 0x000fea0003800000 */
.L_x_450:
        /* <DEDUP_REMOVED lines=9> */
.L_x_453:
[----:B------:R-:W-:Y:S05]  /*1ab10*/  BSYNC B1 ;  /* 0x0000000000017941 */ /* 0x000fea0003800000 */
.L_x_452:
        /* <DEDUP_REMOVED lines=12> */
.L_x_455:
[----:B------:R-:W-:Y:S05]  /*1abe0*/  BSYNC B1 ;  /* 0x0000000000017941 */ /* 0x000fea0003800000 */
.L_x_454:
        /* <DEDUP_REMOVED lines=12> */
.L_x_457:
[----:B------:R-:W-:Y:S05]  /*1acb0*/  BSYNC B1 ;  /* 0x0000000000017941 */ /* 0x000fea0003800000 */
.L_x_456:
        /* <DEDUP_REMOVED lines=9> */
.L_x_459:
[----:B------:R-:W-:Y:S05]  /*1ad50*/  BSYNC B1 ;  /* 0x0000000000017941 */ /* 0x000fea0003800000 */
.L_x_458:
        /* <DEDUP_REMOVED lines=9> */
.L_x_461:
[----:B------:R-:W-:Y:S05]  /*1adf0*/  BSYNC B1 ;  /* 0x0000000000017941 */ /* 0x000fea0003800000 */
.L_x_460:
        /* <DEDUP_REMOVED lines=12> */
.L_x_463:
[----:B------:R-:W-:Y:S05]  /*1aec0*/  BSYNC B1 ;  /* 0x0000000000017941 */ /* 0x000fea0003800000 */
.L_x_462:
        /* <DEDUP_REMOVED lines=12> */
.L_x_465:
[----:B------:R-:W-:Y:S05]  /*1af90*/  BSYNC B1 ;  /* 0x0000000000017941 */ /* 0x000fea0003800000 */
.L_x_464:
        /* <DEDUP_REMOVED lines=9> */
.L_x_467:
[----:B------:R-:W-:Y:S05]  /*1b030*/  BSYNC B1 ;  /* 0x0000000000017941 */ /* 0x000fea0003800000 */
.L_x_466:
        /* <DEDUP_REMOVED lines=9> */
.L_x_469:
[----:B------:R-:W-:Y:S05]  /*1b0d0*/  BSYNC B1 ;  /* 0x0000000000017941 */ /* 0x000fea0003800000 */
.L_x_468:
        /* <DEDUP_REMOVED lines=12> */
.L_x_471:
[----:B------:R-:W-:Y:S05]  /*1b1a0*/  BSYNC B1 ;  /* 0x0000000000017941 */ /* 0x000fea0003800000 */
.L_x_470:
        /* <DEDUP_REMOVED lines=12> */
.L_x_473:
[----:B------:R-:W-:Y:S05]  /*1b270*/  BSYNC B1 ;  /* 0x0000000000017941 */ /* 0x000fea0003800000 */
.L_x_472:
        /* <DEDUP_REMOVED lines=9> */
.L_x_475:
[----:B------:R-:W-:Y:S05]  /*1b310*/  BSYNC B1 ;  /* 0x0000000000017941 */ /* 0x000fea0003800000 */
.L_x_474:
        /* <DEDUP_REMOVED lines=9> */
.L_x_477:
[----:B------:R-:W-:Y:S05]  /*1b3b0*/  BSYNC B1 ;  /* 0x0000000000017941 */ /* 0x000fea0003800000 */
.L_x_476:
        /* <DEDUP_REMOVED lines=12> */
.L_x_479:
[----:B------:R-:W-:Y:S05]  /*1b480*/  BSYNC B1 ;  /* 0x0000000000017941 */ /* 0x000fea0003800000 */
.L_x_478:
        /* <DEDUP_REMOVED lines=12> */
.L_x_481:
[----:B------:R-:W-:Y:S05]  /*1b550*/  BSYNC B1 ;  /* 0x0000000000017941 */ /* 0x000fea0003800000 */
.L_x_480:
        /* <DEDUP_REMOVED lines=9> */
.L_x_483:
[----:B------:R-:W-:Y:S05]  /*1b5f0*/  BSYNC B1 ;  /* 0x0000000000017941 */ /* 0x000fea0003800000 */
.L_x_482:
        /* <DEDUP_REMOVED lines=9> */
.L_x_485:
[----:B------:R-:W-:Y:S05]  /*1b690*/  BSYNC B1 ;  /* 0x0000000000017941 */ /* 0x000fea0003800000 */
.L_x_484:
        /* <DEDUP_REMOVED lines=12> */
.L_x_487:
[----:B------:R-:W-:Y:S05]  /*1b760*/  BSYNC B1 ;  /* 0x0000000000017941 */ /* 0x000fea0003800000 */
.L_x_486:
        /* <DEDUP_REMOVED lines=12> */
.L_x_489:
[----:B------:R-:W-:Y:S05]  /*1b830*/  BSYNC B1 ;  /* 0x0000000000017941 */ /* 0x000fea0003800000 */
.L_x_488:
        /* <DEDUP_REMOVED lines=9> */
.L_x_491:
[----:B------:R-:W-:Y:S05]  /*1b8d0*/  BSYNC B1 ;  /* 0x0000000000017941 */ /* 0x000fea0003800000 */
.L_x_490:
        /* <DEDUP_REMOVED lines=9> */
.L_x_493:
[----:B------:R-:W-:Y:S05]  /*1b970*/  BSYNC B1 ;  /* 0x0000000000017941 */ /* 0x000fea0003800000 */
.L_x_492:
        /* <DEDUP_REMOVED lines=12> */
.L_x_495:
[----:B------:R-:W-:Y:S05]  /*1ba40*/  BSYNC B1 ;  /* 0x0000000000017941 */ /* 0x000fea0003800000 */
.L_x_494:
        /* <DEDUP_REMOVED lines=12> */
.L_x_497:
[----:B------:R-:W-:Y:S05]  /*1bb10*/  BSYNC B1 ;  /* 0x0000000000017941 */ /* 0x000fea0003800000 */
.L_x_496:
        /* <DEDUP_REMOVED lines=9> */
.L_x_499:
[----:B------:R-:W-:Y:S05]  /*1bbb0*/  BSYNC B1 ;  /* 0x0000000000017941 */ /* 0x000fea0003800000 */
.L_x_498:
        /* <DEDUP_REMOVED lines=9> */
.L_x_501:
[----:B------:R-:W-:Y:S05]  /*1bc50*/  BSYNC B1 ;  /* 0x0000000000017941 */ /* 0x000fea0003800000 */
.L_x_500:
        /* <DEDUP_REMOVED lines=12> */
.L_x_503:
[----:B------:R-:W-:Y:S05]  /*1bd20*/  BSYNC B1 ;  /* 0x0000000000017941 */ /* 0x000fea0003800000 */
.L_x_502:
        /* <DEDUP_REMOVED lines=12> */
.L_x_505:
[----:B------:R-:W-:Y:S05]  /*1bdf0*/  BSYNC B1 ;  /* 0x0000000000017941 */ /* 0x000fea0003800000 */
.L_x_504:
        /* <DEDUP_REMOVED lines=9> */
.L_x_507:
[----:B------:R-:W-:Y:S05]  /*1be90*/  BSYNC B1 ;  /* 0x0000000000017941 */ /* 0x000fea0003800000 */
.L_x_506:
        /* <DEDUP_REMOVED lines=9> */
.L_x_509:
[----:B------:R-:W-:Y:S05]  /*1bf30*/  BSYNC B1 ;  /* 0x0000000000017941 */ /* 0x000fea0003800000 */
.L_x_508:
        /* <DEDUP_REMOVED lines=12> */
.L_x_511:
[----:B------:R-:W-:Y:S05]  /*1c000*/  BSYNC B1 ;  /* 0x0000000000017941 */ /* 0x000fea0003800000 */
.L_x_510:
        /* <DEDUP_REMOVED lines=12> */
.L_x_513:
[----:B------:R-:W-:Y:S05]  /*1c0d0*/  BSYNC B1 ;  /* 0x0000000000017941 */ /* 0x000fea0003800000 */
.L_x_512:
        /* <DEDUP_REMOVED lines=9> */
.L_x_515:
[----:B------:R-:W-:Y:S05]  /*1c170*/  BSYNC B1 ;  /* 0x0000000000017941 */ /* 0x000fea0003800000 */
.L_x_514:
        /* <DEDUP_REMOVED lines=9> */
.L_x_517:
[----:B------:R-:W-:Y:S05]  /*1c210*/  BSYNC B1 ;  /* 0x0000000000017941 */ /* 0x000fea0003800000 */
.L_x_516:
        /* <DEDUP_REMOVED lines=12> */
.L_x_519:
[----:B------:R-:W-:Y:S05]  /*1c2e0*/  BSYNC B1 ;  /* 0x0000000000017941 */ /* 0x000fea0003800000 */
.L_x_518:
        /* <DEDUP_REMOVED lines=12> */
.L_x_521:
[----:B------:R-:W-:Y:S05]  /*1c3b0*/  BSYNC B1 ;  /* 0x0000000000017941 */ /* 0x000fea0003800000 */
.L_x_520:
        /* <DEDUP_REMOVED lines=9> */
.L_x_523:
[----:B------:R-:W-:Y:S05]  /*1c450*/  BSYNC B1 ;  /* 0x0000000000017941 */ /* 0x000fea0003800000 */
.L_x_522:
        /* <DEDUP_REMOVED lines=9> */
.L_x_525:
[----:B------:R-:W-:Y:S05]  /*1c4f0*/  BSYNC B1 ;  /* 0x0000000000017941 */ /* 0x000fea0003800000 */
.L_x_524:
        /* <DEDUP_REMOVED lines=12> */
.L_x_527:
[----:B------:R-:W-:Y:S05]  /*1c5c0*/  BSYNC B1 ;  /* 0x0000000000017941 */ /* 0x000fea0003800000 */
.L_x_526:
        /* <DEDUP_REMOVED lines=12> */
.L_x_529:
[----:B------:R-:W-:Y:S05]  /*1c690*/  BSYNC B1 ;  /* 0x0000000000017941 */ /* 0x000fea0003800000 */
.L_x_528:
        /* <DEDUP_REMOVED lines=9> */
.L_x_531:
[----:B------:R-:W-:Y:S05]  /*1c730*/  BSYNC B1 ;  /* 0x0000000000017941 */ /* 0x000fea0003800000 */
.L_x_530:
        /* <DEDUP_REMOVED lines=9> */
.L_x_533:
[----:B------:R-:W-:Y:S05]  /*1c7d0*/  BSYNC B1 ;  /* 0x0000000000017941 */ /* 0x000fea0003800000 */
.L_x_532:
[----:B-----5:R-:W-:Y:S01]  /*1c7e0*/  IMAD.U32 R5, R3, 0x10000, RZ ;  /* 0x0001000003057824 */ /* 0x020fe200078e00ff */
[----:B0-----:R-:W-:Y:S01]  /*1c7f0*/  @P2 MOV R4, R158 ;  /* 0x0000009e00042202 */ /* 0x001fe20000000f00 */
[----:B------:R-:W-:Y:S01]  /*1c800*/  BSSY B1, `(.L_x_534) ;  /* 0x000000a000017945 */ /* 0x000fe20003800000 */
[----:B------:R-:W-:Y:S01]  /*1c810*/  ISETP.GT.AND P1, PT, R0, 0xf9, P1 ;  /* 0x000000f90000780c */ /* 0x000fe20000f24270 */
[----:B------:R-:W-:-:S04]  /*1c820*/  FMUL R5, R5, R16 ;  /* 0x0000001005057220 */ /* 0x000fc80000400000 */
[----:B------:R-:W-:-:S05]  /*1c830*/  FFMA R5, R150, R2, R5 ;  /* 0x0000000296057223 */ /* 0x000fca0000000005 */
[----:B------:R-:W-:-:S04]  /*1c840*/  F2FP.BF16.F32.PACK_AB R5, RZ, R5 ;  /* 0x00000005ff05723e */ /* 0x000fc800000010ff */
[----:B-1--4-:R-:W-:Y:S01]  /*1c850*/  PRMT R6, R5, 0x7610, R6 ;  /* 0x0000761005067816 */ /* 0x012fe20000000006 */
[----:B------:R-:W-:-:S05]  /*1c860*/  @P2 IMAD.MOV.U32 R5, RZ, RZ, R159 ;  /* 0x000000ffff052224 */ /* 0x000fca00078e009f */
[----:B------:R0:W-:Y:S01]  /*1c870*/  @P2 STG.E.U16 desc[UR44][R4.64+0x1f0], R6 ;  /* 0x0001f00604002986 */ /* 0x0001e2000c10152c */
[----:B------:R-:W-:Y:S05]  /*1c880*/  @!P1 BRA `(.L_x_535) ;  /* 0x0000000000049947 */ /* 0x000fea0003800000 */
[----:B------:R1:W5:Y:S02]  /*1c890*/  LDG.E.LTC128B.U16 R3, desc[UR44][R12.64+0x1f2] ;  /* 0x0001f22c0c037981 */ /* 0x000364000c1e1520 */
.L_x_535:
[----:B------:R-:W-:Y:S05]  /*1c8a0*/  BSYNC B1 ;  /* 0x0000000000017941 */ /* 0x000fea0003800000 */
.L_x_534:
[----:B------:R-:W-:Y:S05]  /*1c8b0*/  @!P1 BRA `(.L_x_536) ;  /* 0x0000004c00b09947 */ /* 0x000fea0003800000 */
[----:B-----5:R-:W-:-:S04]  /*1c8c0*/  IMAD.U32 R3, R3, 0x10000, RZ ;  /* 0x0001000003037824 */ /* 0x020fc800078e00ff */
[----:B------:R-:W-:-:S04]  /*1c8d0*/  FMUL R0, R3, R16 ;  /* 0x0000001003007220 */ /* 0x000fc80000400000 */
[----:B------:R-:W-:-:S05]  /*1c8e0*/  FFMA R0, R151, R2, R0 ;  /* 0x0000000297007223 */ /* 0x000fca0000000000 */
[----:B------:R-:W-:-:S05]  /*1c8f0*/  F2FP.BF16.F32.PACK_AB R0, RZ, R0 ;  /* 0x00000000ff00723e */ /* 0x000fca00000010ff */
[----:B------:R4:W-:Y:S01]  /*1c900*/  STG.E.U16 desc[UR44][R158.64+0x1f2], R0 ;  /* 0x0001f2009e007986 */ /* 0x0009e2000c10152c */
[----:B------:R-:W-:Y:S05]  /*1c910*/  BRA `(.L_x_536) ;  /* 0x0000004c00987947 */ /* 0x000fea0003800000 */
.L_x_29:
[----:B------:R-:W2:Y:S01]  /*1c920*/  LDL.LU R3, [R1] ;  /* 0x0000000001037983 */ /* 0x000ea20000300800 */
[----:B------:R-:W-:-:S03]  /*1c930*/  ULDC.64 UR4, c[0x0][0x5c0] ;  /* 0x0001700000047ab9 */ /* 0x000fc60000000a00 */
[----:B------:R-:W3:Y:S04]  /*1c940*/  LDL.LU R9, [R1+0x60] ;  /* 0x0000600001097983 */ /* 0x000ee80000300800 */
[----:B------:R-:W4:Y:S04]  /*1c950*/  LDL.LU R11, [R1+0x8c] ;  /* 0x00008c00010b7983 */ /* 0x000f280000300800 */
[----:B------:R-:W5:Y:S04]  /*1c960*/  LDL.LU R235, [R1+0x9c] ;  /* 0x00009c0001eb7983 */ /* 0x000f680000300800 */
        /* <DEDUP_REMOVED lines=75> */
[----:B------:R-:W5:Y:S01]  /*1ce20*/  LDL.LU R158, [R1+0x1cc] ;  /* 0x0001cc00019e7983 */ /* 0x000f620000300800 */
[----:B--2---:R-:W-:-:S03]  /*1ce30*/  FMUL R3, R3, R2 ;  /* 0x0000000203037220 */ /* 0x004fc60000400000 */
[----:B------:R-:W2:Y:S01]  /*1ce40*/  LDL.LU R157, [R1+0x1d0] ;  /* 0x0001d000019d7983 */ /* 0x000ea20000300800 */
[----:B------:R-:W-:-:S03]  /*1ce50*/  LEA R4, P0, R6, UR4, 0x1 ;  /* 0x0000000406047c11 */ /* 0x000fc6000f8008ff */
[----:B------:R-:W2:Y:S04]  /*1ce60*/  LDL.LU R156, [R1+0x1d4] ;  /* 0x0001d400019c7983 */ /* 0x000ea80000300800 */
[----:B------:R-:W2:Y:S04]  /*1ce70*/  LDL.LU R155, [R1+0x1d8] ;  /* 0x0001d800019b7983 */ /* 0x000ea80000300800 */
[----:B------:R-:W2:Y:S04]  /*1ce80*/  LDL.LU R154, [R1+0x1dc] ;  /* 0x0001dc00019a7983 */ /* 0x000ea80000300800 */
[----:B------:R-:W2:Y:S01]  /*1ce90*/  LDL.LU R153, [R1+0x1e0] ;  /* 0x0001e00001997983 */ /* 0x000ea20000300800 */
[----:B------:R-:W-:-:S03]  /*1cea0*/  LEA.HI.X R5, R6, UR5, R10, 0x1, P0 ;  /* 0x0000000506057c11 */ /* 0x000fc600080f0c0a */
[----:B------:R-:W2:Y:S01]  /*1ceb0*/  LDL.LU R152, [R1+0x1e4] ;  /* 0x0001e40001987983 */ /* 0x000ea20000300800 */
[----:B------:R-:W-:-:S03]  /*1cec0*/  F2FP.BF16.F32.PACK_AB R3, RZ, R3 ;  /* 0x00000003ff03723e */ /* 0x000fc600000010ff */
[----:B------:R-:W2:Y:S04]  /*1ced0*/  LDL.LU R23, [R1+0x1e8] ;  /* 0x0001e80001177983 */ /* 0x000ea80000300800 */
[----:B------:R-:W2:Y:S04]  /*1cee0*/  LDL.LU R22, [R1+0x1ec] ;  /* 0x0001ec0001167983 */ /* 0x000ea80000300800 */
[----:B------:R-:W2:Y:S04]  /*1cef0*/  LDL.LU R21, [R1+0x1f0] ;  /* 0x0001f00001157983 */ /* 0x000ea80000300800 */
[----:B------:R-:W2:Y:S04]  /*1cf00*/  LDL.LU R20, [R1+0x1f4] ;  /* 0x0001f40001147983 */ /* 0x000ea80000300800 */
[----:B------:R-:W2:Y:S04]  /*1cf10*/  LDL.LU R19, [R1+0x1f8] ;  /* 0x0001f80001137983 */ /* 0x000ea80000300800 */
[----:B------:R-:W2:Y:S04]  /*1cf20*/  LDL.LU R18, [R1+0x1fc] ;  /* 0x0001fc0001127983 */ /* 0x000ea80000300800 */
[----:B------:R-:W3:Y:S04]  /*1cf30*/  LDL.LU R7, [R1+0x8] ;  /* 0x0000080001077983 */ /* 0x000ee80000300800 */
[----:B------:R-:W4:Y:S04]  /*1cf40*/  LDL.LU R6, [R1+0xc] ;  /* 0x00000c0001067983 */ /* 0x000f280000300800 */
[----:B------:R0:W-:Y:S04]  /*1cf50*/  @P1 STG.E.U16 desc[UR44][R4.64], R3 ;  /* 0x0000000304001986 */ /* 0x0001e8000c10152c */
[----:B0-----:R-:W5:Y:S01]  /*1cf60*/  LDL.LU R3, [R1+0x4] ;  /* 0x0000040001037983 */ /* 0x001f620000300800 */
[----:B------:R-:W-:Y:S01]  /*1cf70*/  ISETP.GT.AND P0, PT, R0, 0x1, P3 ;  /* 0x000000010000780c */ /* 0x000fe20001f04270 */
[----:B------:R-:W-:Y:S01]  /*1cf80*/  USHF.L.U32 UR5, UR8, 0x4, URZ ;  /* 0x0000000408057899 */ /* 0x000fe2000800063f */
[----:B------:R-:W-:Y:S01]  /*1cf90*/  ISETP.GT.AND P2, PT, R17, 0x8, PT ;  /* 0x000000081100780c */ /* 0x000fe20003f44270 */
[----:B------:R-:W-:Y:S01]  /*1cfa0*/  USHF.L.U64.HI UR4, UR8, 0x4, UR9 ;  /* 0x0000000408047899 */ /* 0x000fe20008010209 */
[----:B---3--:R-:W-:-:S05]  /*1cfb0*/  FMUL R7, R7, R2 ;  /* 0x0000000207077220 */ /* 0x008fca0000400000 */
[----:B------:R-:W-:-:S04]  /*1cfc0*/  F2FP.BF16.F32.PACK_AB R7, RZ, R7 ;  /* 0x00000007ff07723e */ /* 0x000fc800000010ff */
[----:B------:R-:W-:Y:S01]  /*1cfd0*/  PRMT R8, R7, 0x7610, R8 ;  /* 0x0000761007087816 */ /* 0x000fe20000000008 */
[----:B-----5:R-:W-:-:S05]  /*1cfe0*/  FMUL R3, R3, R2 ;  /* 0x0000000203037220 */ /* 0x020fca0000400000 */
[----:B------:R-:W-:-:S05]  /*1cff0*/  F2FP.BF16.F32.PACK_AB R3, RZ, R3 ;  /* 0x00000003ff03723e */ /* 0x000fca00000010ff */
[----:B------:R4:W-:Y:S01]  /*1d000*/  @P0 STG.E.U16 desc[UR44][R4.64+0x2], R3 ;  /* 0x0000020304000986 */ /* 0x0009e2000c10152c */
[----:B------:R-:W-:Y:S01]  /*1d010*/  ISETP.GT.AND P0, PT, R0, RZ, P2 ;  /* 0x000000ff0000720c */ /* 0x000fe20001704270 */
[----:B----4-:R-:W-:Y:S01]  /*1d020*/  FMUL R3, R6, R2 ;  /* 0x0000000206037220 */ /* 0x010fe20000400000 */
[----:B------:R-:W-:-:S04]  /*1d030*/  IADD3 R6, P1, R4, UR5, RZ ;  /* 0x0000000504067c10 */ /* 0x000fc8000ff3e0ff */
[----:B------:R-:W-:Y:S02]  /*1d040*/  IADD3.X R7, R5, UR4, RZ, P1, !PT ;  /* 0x0000000405077c10 */ /* 0x000fe40008ffe4ff */
[----:B------:R-:W-:-:S05]  /*1d050*/  F2FP.BF16.F32.PACK_AB R3, RZ, R3 ;  /* 0x00000003ff03723e */ /* 0x000fca00000010ff */
[----:B------:R0:W-:Y:S01]  /*1d060*/  @P0 STG.E.U16 desc[UR44][R6.64], R8 ;  /* 0x0000000806000986 */ /* 0x0001e2000c10152c */
[----:B------:R-:W-:-:S03]  /*1d070*/  ISETP.GT.AND P0, PT, R0, 0x1, P2 ;  /* 0x000000010000780c */ /* 0x000fc60001704270 */
[----:B0-----:R-:W3:Y:S10]  /*1d080*/  LDL.LU R8, [R1+0x50] ;  /* 0x0000500001087983 */ /* 0x001ef40000300800 */
[----:B------:R0:W-:Y:S04]  /*1d090*/  @P0 STG.E.U16 desc[UR44][R6.64+0x2], R3 ;  /* 0x0000020306000986 */ /* 0x0001e8000c10152c */
[----:B0-----:R-:W4:Y:S01]  /*1d0a0*/  LDL.LU R3, [R1+0x10] ;  /* 0x0000100001037983 */ /* 0x001f220000300800 */
[----:B------:R-:W-:Y:S01]  /*1d0b0*/  ISETP.GT.AND P0, PT, R0, 0x8, P3 ;  /* 0x000000080000780c */ /* 0x000fe20001f04270 */
[----:B----4-:R-:W-:-:S05]  /*1d0c0*/  FMUL R3, R3, R2 ;  /* 0x0000000203037220 */ /* 0x010fca0000400000 */
[----:B------:R-:W-:-:S07]  /*1d0d0*/  F2FP.BF16.F32.PACK_AB R3, RZ, R3 ;  /* 0x00000003ff03723e */ /* 0x000fce00000010ff */
        /* <DEDUP_REMOVED lines=73> */
[----:B---3--:R-:W-:-:S05]  /*1d570*/  FMUL R8, R8, R2 ;  /* 0x0000000208087220 */ /* 0x008fca0000400000 */
[----:B------:R-:W-:Y:S01]  /*1d580*/  F2FP.BF16.F32.PACK_AB R8, RZ, R8 ;  /* 0x00000008ff08723e */ /* 0x000fe200000010ff */
[----:B----4-:R-:W-:-:S05]  /*1d590*/  FMUL R3, R3, R2 ;  /* 0x0000000203037220 */ /* 0x010fca0000400000 */
[----:B------:R-:W-:-:S05]  /*1d5a0*/  F2FP.BF16.F32.PACK_AB R3, RZ, R3 ;  /* 0x00000003ff03723e */ /* 0x000fca00000010ff */
[----:B------:R0:W-:Y:S01]  /*1d5b0*/  @P0 STG.E.U16 desc[UR44][R6.64+0x42], R3 ;  /* 0x0000420306000986 */ /* 0x0001e2000c10152c */
[----:B------:R-:W-:-:S03]  /*1d5c0*/  ISETP.GT.AND P0, PT, R0, 0x28, P3 ;  /* 0x000000280000780c */ /* 0x000fc60001f04270 */
[----:B0-----:R-:W3:Y:S01]  /*1d5d0*/  LDL.LU R3, [R1+0x54] ;  /* 0x0000540001037983 */ /* 0x001ee20000300800 */
[----:B------:R-:W-:-:S09]  /*1d5e0*/  ISETP.GT.AND P1, PT, R0, 0x29, P3 ;  /* 0x000000290000780c */ /* 0x000fd20001f24270 */
[----:B------:R0:W-:Y:S04]  /*1d5f0*/  @P0 STG.E.U16 desc[UR44][R4.64+0x50], R8 ;  /* 0x0000500804000986 */ /* 0x0001e8000c10152c */
[----:B0-----:R-:W4:Y:S01]  /*1d600*/  LDL.LU R8, [R1+0x58] ;  /* 0x0000580001087983 */ /* 0x001f220000300800 */
[----:B---3--:R-:W-:-:S05]  /*1d610*/  FMUL R3, R3, R2 ;  /* 0x0000000203037220 */ /* 0x008fca0000400000 */
[----:B------:R-:W-:-:S05]  /*1d620*/  F2FP.BF16.F32.PACK_AB R3, RZ, R3 ;  /* 0x00000003ff03723e */ /* 0x000fca00000010ff */
[----:B------:R0:W-:Y:S01]  /*1d630*/  @P1 STG.E.U16 desc[UR44][R4.64+0x52], R3 ;  /* 0x0000520304001986 */ /* 0x0001e2000c10152c */
[----:B----4-:R-:W-:-:S05]  /*1d640*/  FMUL R8, R8, R2 ;  /* 0x0000000208087220 */ /* 0x010fca0000400000 */
[----:B------:R-:W-:Y:S01]  /*1d650*/  F2FP.BF16.F32.PACK_AB R8, RZ, R8 ;  /* 0x00000008ff08723e */ /* 0x000fe200000010ff */
[----:B0-----:R-:W3:Y:S03]  /*1d660*/  LDL.LU R3, [R1+0x5c] ;  /* 0x00005c0001037983 */ /* 0x001ee60000300800 */
[----:B------:R-:W-:Y:S02]  /*1d670*/  PRMT R10, R8, 0x7610, R10 ;  /* 0x00007610080a7816 */ /* 0x000fe4000000000a */
[----:B------:R-:W4:Y:S01]  /*1d680*/  LDL.LU R8, [R1+0x64] ;  /* 0x0000640001087983 */ /* 0x000f220000300800 */
[C---:B------:R-:W-:Y:S02]  /*1d690*/  ISETP.GT.AND P1, PT, R0.reuse, 0x28, P2 ;  /* 0x000000280000780c */ /* 0x040fe40001724270 */
[C---:B------:R-:W-:Y:S02]  /*1d6a0*/  ISETP.GT.AND P4, PT, R0.reuse, 0x29, P2 ;  /* 0x000000290000780c */ /* 0x040fe40001784270 */
[C---:B------:R-:W-:Y:S01]  /*1d6b0*/  ISETP.GT.AND P5, PT, R0.reuse, 0x30, P3 ;  /* 0x000000300000780c */ /* 0x040fe20001fa4270 */
[----:B------:R-:W-:Y:S01]  /*1d6c0*/  FMUL R9, R9, R2 ;  /* 0x0000000209097220 */ /* 0x000fe20000400000 */
[----:B------:R-:W-:-:S04]  /*1d6d0*/  ISETP.GT.AND P0, PT, R0, 0x31, P3 ;  /* 0x000000310000780c */ /* 0x000fc80001f04270 */
[----:B------:R-:W-:-:S03]  /*1d6e0*/  F2FP.BF16.F32.PACK_AB R9, RZ, R9 ;  /* 0x00000009ff09723e */ /* 0x000fc600000010ff */
[----:B------:R0:W-:Y:S04]  /*1d6f0*/  @P1 STG.E.U16 desc[UR44][R6.64+0x50], R10 ;  /* 0x0000500a06001986 */ /* 0x0001e8000c10152c */
[----:B0-----:R-:W5:Y:S01]  /*1d700*/  LDL.LU R10, [R1+0x74] ;  /* 0x00007400010a7983 */ /* 0x001f620000300800 */
[----:B---3--:R-:W-:-:S05]  /*1d710*/  FMUL R3, R3, R2 ;  /* 0x0000000203037220 */ /* 0x008fca0000400000 */
[----:B------:R-:W-:Y:S01]  /*1d720*/  F2FP.BF16.F32.PACK_AB R3, RZ, R3 ;  /* 0x00000003ff03723e */ /* 0x000fe200000010ff */
[----:B----4-:R-:W-:-:S04]  /*1d730*/  FMUL R8, R8, R2 ;  /* 0x0000000208087220 */ /* 0x010fc80000400000 */
[----:B------:R0:W-:Y:S04]  /*1d740*/  @P4 STG.E.U16 desc[UR44][R6.64+0x52], R3 ;  /* 0x0000520306004986 */ /* 0x0001e8000c10152c */
[----:B------:R1:W-:Y:S01]  /*1d750*/  @P5 STG.E.U16 desc[UR44][R4.64+0x60], R9 ;  /* 0x0000600904005986 */ /* 0x0003e2000c10152c */
[----:B0-----:R-:W-:-:S03]  /*1d760*/  F2FP.BF16.F32.PACK_AB R3, RZ, R8 ;  /* 0x00000008ff03723e */ /* 0x001fc600000010ff */
[----:B------:R-:W3:Y:S01]  /*1d770*/  LDL.LU R8, [R1+0x68] ;  /* 0x0000680001087983 */ /* 0x000ee20000300800 */
[----:B-1----:R-:W-:-:S03]  /*1d780*/  PRMT R9, R3, 0x7610, R9 ;  /* 0x0000761003097816 */ /* 0x002fc60000000009 */
[----:B------:R-:W4:Y:S04]  /*1d790*/  LDL.LU R3, [R1+0x6c] ;  /* 0x00006c0001037983 */ /* 0x000f280000300800 */
[----:B------:R0:W-:Y:S04]  /*1d7a0*/  @P0 STG.E.U16 desc[UR44][R4.64+0x62], R9 ;  /* 0x0000620904000986 */ /* 0x0001e8000c10152c */
[----:B0-----:R-:W2:Y:S01]  /*1d7b0*/  LDL.LU R9, [R1+0x70] ;  /* 0x0000700001097983 */ /* 0x001ea20000300800 */
[----:B------:R-:W-:Y:S01]  /*1d7c0*/  ISETP.GT.AND P1, PT, R0, 0x30, P2 ;  /* 0x000000300000780c */ /* 0x000fe20001724270 */
[----:B---3--:R-:W-:-:S05]  /*1d7d0*/  FMUL R8, R8, R2 ;  /* 0x0000000208087220 */ /* 0x008fca0000400000 */
[----:B------:R-:W-:-:S07]  /*1d7e0*/  F2FP.BF16.F32.PACK_AB R8, RZ, R8 ;  /* 0x00000008ff08723e */ /* 0x000fce00000010ff */
[----:B------:R0:W-:Y:S01]  /*1d7f0*/  @P1 STG.E.U16 desc[UR44][R6.64+0x60], R8 ;  /* 0x0000600806001986 */ /* 0x0001e2000c10152c */
[----:B--2---:R-:W-:-:S05]  /*1d800*/  FMUL R9, R9, R2 ;  /* 0x0000000209097220 */ /* 0x004fca0000400000 */
[----:B0-----:R-:W-:-:S04]  /*1d810*/  F2FP.BF16.F32.PACK_AB R8, RZ, R9 ;  /* 0x00000009ff08723e */ /* 0x001fc800000010ff */
[----:B------:R-:W-:Y:S02]  /*1d820*/  PRMT R9, R8, 0x7610, R9 ;  /* 0x0000761008097816 */ /* 0x000fe40000000009 */
[----:B------:R-:W2:Y:S01]  /*1d830*/  LDL.LU R8, [R1+0x78] ;  /* 0x0000780001087983 */ /* 0x000ea20000300800 */
[----:B------:R-:W-:Y:S01]  /*1d840*/  ISETP.GT.AND P4, PT, R0, 0x31, P2 ;  /* 0x000000310000780c */ /* 0x000fe20001784270 */
[-C--:B----4-:R-:W-:Y:S01]  /*1d850*/  FMUL R3, R3, R2.reuse ;  /* 0x0000000203037220 */ /* 0x090fe20000400000 */
[----:B-----5:R-:W-:Y:S01]  /*1d860*/  FMUL R10, R10, R2 ;  /* 0x000000020a0a7220 */ /* 0x020fe20000400000 */
[----:B------:R-:W-:-:S03]  /*1d870*/  ISETP.GT.AND P5, PT, R0, 0x38, P3 ;  /* 0x000000380000780c */ /* 0x000fc60001fa4270 */
[----:B------:R-:W-:Y:S02]  /*1d880*/  F2FP.BF16.F32.PACK_AB R3, RZ, R3 ;  /* 0x00000003ff03723e */ /* 0x000fe400000010ff */
[----:B------:R-:W-:-:S05]  /*1d890*/  ISETP.GT.AND P6, PT, R0, 0x39, P3 ;  /* 0x000000390000780c */ /* 0x000fca0001fc4270 */
[----:B------:R0:W-:Y:S04]  /*1d8a0*/  @P4 STG.E.U16 desc[UR44][R6.64+0x62], R3 ;  /* 0x0000620306004986 */ /* 0x0001e8000c10152c */
[----:B------:R1:W-:Y:S01]  /*1d8b0*/  @P5 STG.E.U16 desc[UR44][R4.64+0x70], R9 ;  /* 0x0000700904005986 */ /* 0x0003e2000c10152c */
[----:B0-----:R-:W-:-:S04]  /*1d8c0*/  F2FP.BF16.F32.PACK_AB R3, RZ, R10 ;  /* 0x0000000aff03723e */ /* 0x001fc800000010ff */
[----:B------:R-:W-:Y:S01]  /*1d8d0*/  PRMT R10, R3, 0x7610, R10 ;  /* 0x00007610030a7816 */ /* 0x000fe2000000000a */
[----:B-1----:R-:W3:Y:S04]  /*1d8e0*/  LDL.LU R9, [R1+0x7c] ;  /* 0x00007c0001097983 */ /* 0x002ee80000300800 */
[----:B------:R0:W-:Y:S01]  /*1d8f0*/  @P6 STG.E.U16 desc[UR44][R4.64+0x72], R10 ;  /* 0x0000720a04006986 */ /* 0x0001e2000c10152c */
[----:B--2---:R-:W-:-:S05]  /*1d900*/  FMUL R8, R8, R2 ;  /* 0x0000000208087220 */ /* 0x004fca0000400000 */
[----:B------:R-:W-:Y:S02]  /*1d910*/  F2FP.BF16.F32.PACK_AB R3, RZ, R8 ;  /* 0x00000008ff03723e */ /* 0x000fe400000010ff */
[----:B------:R-:W2:Y:S02]  /*1d920*/  LDL.LU R8, [R1+0x80] ;  /* 0x0000800001087983 */ /* 0x000ea40000300800 */
[----:B0-----:R-:W-:Y:S02]  /*1d930*/  PRMT R10, R3, 0x7610, R10 ;  /* 0x00007610030a7816 */ /* 0x001fe4000000000a */
[----:B------:R-:W4:Y:S01]  /*1d940*/  LDL.LU R3, [R1+0x84] ;  /* 0x0000840001037983 */ /* 0x000f220000300800 */
[----:B------:R-:W-:-:S13]  /*1d950*/  ISETP.GT.AND P0, PT, R0, 0x38, P2 ;  /* 0x000000380000780c */ /* 0x000fda0001704270 */
[----:B------:R0:W-:Y:S01]  /*1d960*/  @P0 STG.E.U16 desc[UR44][R6.64+0x70], R10 ;  /* 0x0000700a06000986 */ /* 0x0001e2000c10152c */
[-C--:B--2---:R-:W-:Y:S01]  /*1d970*/  FMUL R8, R8, R2.reuse ;  /* 0x0000000208087220 */ /* 0x084fe20000400000 */
[----:B----4-:R-:W-:-:S04]  /*1d980*/  FMUL R3, R3, R2 ;  /* 0x0000000203037220 */ /* 0x010fc80000400000 */
[----:B0-----:R-:W-:Y:S02]  /*1d990*/  F2FP.BF16.F32.PACK_AB R10, RZ, R8 ;  /* 0x00000008ff0a723e */ /* 0x001fe400000010ff */
[----:B------:R-:W-:Y:S02]  /*1d9a0*/  F2FP.BF16.F32.PACK_AB R8, RZ, R3 ;  /* 0x00000003ff08723e */ /* 0x000fe400000010ff */
[----:B------:R-:W2:Y:S01]  /*1d9b0*/  LDL.LU R3, [R1+0x88] ;  /* 0x0000880001037983 */ /* 0x000ea20000300800 */
[----:B------:R-:W-:Y:S01]  /*1d9c0*/  ISETP.GT.AND P1, PT, R0, 0x39, P2 ;  /* 0x000000390000780c */ /* 0x000fe20001724270 */
[----:B---3--:R-:W-:-:S05]  /*1d9d0*/  FMUL R9, R9, R2 ;  /* 0x0000000209097220 */ /* 0x008fca0000400000 */
[----:B------:R-:W-:-:S07]  /*1d9e0*/  F2FP.BF16.F32.PACK_AB R9, RZ, R9 ;  /* 0x00000009ff09723e */ /* 0x000fce00000010ff */
[----:B------:R0:W-:Y:S04]  /*1d9f0*/  @P1 STG.E.U16 desc[UR44][R6.64+0x72], R9 ;  /* 0x0000720906001986 */ /* 0x0001e8000c10152c */
[----:B0-----:R-:W3:Y:S01]  /*1da00*/  LDL.LU R9, [R1+0x94] ;  /* 0x0000940001097983 */ /* 0x001ee20000300800 */
[----:B--2---:R-:W-:-:S05]  /*1da10*/  FMUL R3, R3, R2 ;  /* 0x0000000203037220 */ /* 0x004fca0000400000 */
[----:B------:R-:W-:-:S04]  /*1da20*/  F2FP.BF16.F32.PACK_AB R3, RZ, R3 ;  /* 0x00000003ff03723e */ /* 0x000fc800000010ff */
[----:B------:R-:W-:Y:S02]  /*1da30*/  PRMT R12, R3, 0x7610, R12 ;  /* 0x00007610030c7816 */ /* 0x000fe4000000000c */
[----:B------:R-:W2:Y:S01]  /*1da40*/  LDL.LU R3, [R1+0x90] ;  /* 0x0000900001037983 */ /* 0x000ea20000300800 */
[----:B------:R-:W-:-:S13]  /*1da50*/  ISETP.GT.AND P4, PT, R0, 0x40, P3 ;  /* 0x000000400000780c */ /* 0x000fda0001f84270 */
[----:B------:R0:W-:Y:S01]  /*1da60*/  @P4 STG.E.U16 desc[UR44][R4.64+0x80], R10 ;  /* 0x0000800a04004986 */ /* 0x0001e2000c10152c */
[----:B--2---:R-:W-:-:S05]  /*1da70*/  FMUL R3, R3, R2 ;  /* 0x0000000203037220 */ /* 0x004fca0000400000 */
[----:B0-----:R-:W-:Y:S02]  /*1da80*/  F2FP.BF16.F32.PACK_AB R10, RZ, R3 ;  /* 0x00000003ff0a723e */ /* 0x001fe400000010ff */
[----:B------:R-:W2:Y:S01]  /*1da90*/  LDL.LU R3, [R1+0x98] ;  /* 0x0000980001037983 */ /* 0x000ea20000300800 */
[C---:B------:R-:W-:Y:S02]  /*1daa0*/  ISETP.GT.AND P5, PT, R0.reuse, 0x41, P3 ;  /* 0x000000410000780c */ /* 0x040fe40001fa4270 */
[C---:B------:R-:W-:Y:S01]  /*1dab0*/  ISETP.GT.AND P0, PT, R0.reuse, 0x40, P2 ;  /* 0x000000400000780c */ /* 0x040fe20001704270 */
[-C--:B---3--:R-:W-:Y:S01]  /*1dac0*/  FMUL R9, R9, R2.reuse ;  /* 0x0000000209097220 */ /* 0x088fe20000400000 */
[C---:B------:R-:W-:Y:S01]  /*1dad0*/  ISETP.GT.AND P1, PT, R0.reuse, 0x41, P2 ;  /* 0x000000410000780c */ /* 0x040fe20001724270 */
[----:B------:R-:W-:Y:S01]  /*1dae0*/  FMUL R11, R11, R2 ;  /* 0x000000020b0b7220 */ /* 0x000fe20000400000 */
[----:B------:R-:W-:Y:S02]  /*1daf0*/  ISETP.GT.AND P4, PT, R0, 0x48, P3 ;  /* 0x000000480000780c */ /* 0x000fe40001f84270 */
[----:B------:R-:W-:-:S05]  /*1db00*/  F2FP.BF16.F32.PACK_AB R9, RZ, R9 ;  /* 0x00000009ff09723e */ /* 0x000fca00000010ff */
[----:B------:R0:W-:Y:S01]  /*1db10*/  @P5 STG.E.U16 desc[UR44][R4.64+0x82], R8 ;  /* 0x0000820804005986 */ /* 0x0001e2000c10152c */
[----:B------:R-:W-:-:S03]  /*1db20*/  ISETP.GT.AND P5, PT, R0, 0x49, P3 ;  /* 0x000000490000780c */ /* 0x000fc60001fa4270 */
[----:B------:R1:W-:Y:S01]  /*1db30*/  @P0 STG.E.U16 desc[UR44][R6.64+0x80], R12 ;  /* 0x0000800c06000986 */ /* 0x0003e2000c10152c */
[----:B------:R-:W-:Y:S02]  /*1db40*/  ISETP.GT.AND P0, PT, R0, 0x48, P2 ;  /* 0x000000480000780c */ /* 0x000fe40001704270 */
[----:B------:R-:W-:Y:S02]  /*1db50*/  F2FP.BF16.F32.PACK_AB R11, RZ, R11 ;  /* 0x0000000bff0b723e */ /* 0x000fe400000010ff */
[----:B0-----:R-:W-:-:S03]  /*1db60*/  PRMT R8, R10, 0x7610, R8 ;  /* 0x000076100a087816 */ /* 0x001fc60000000008 */
[----:B------:R-:W-:Y:S01]  /*1db70*/  @P1 STG.E.U16 desc[UR44][R6.64+0x82], R11 ;  /* 0x0000820b06001986 */ /* 0x000fe2000c10152c */
[----:B-1----:R-:W-:Y:S02]  /*1db80*/  PRMT R12, R9, 0x7610, R12 ;  /* 0x00007610090c7816 */ /* 0x002fe4000000000c */
[C---:B------:R-:W-:Y:S01]  /*1db90*/  ISETP.GT.AND P1, PT, R0.reuse, 0x49, P2 ;  /* 0x000000490000780c */ /* 0x040fe20001724270 */
[----:B------:R0:W-:Y:S01]  /*1dba0*/  @P4 STG.E.U16 desc[UR44][R4.64+0x90], R8 ;  /* 0x0000900804004986 */ /* 0x0001e2000c10152c */
[----:B------:R-:W-:-:S03]  /*1dbb0*/  ISETP.GT.AND P4, PT, R0, 0x50, P3 ;  /* 0x000000500000780c */ /* 0x000fc60001f84270 */
[----:B------:R1:W-:Y:S01]  /*1dbc0*/  @P5 STG.E.U16 desc[UR44][R4.64+0x92], R12 ;  /* 0x0000920c04005986 */ /* 0x0003e2000c10152c */
[----:B0-----:R-:W-:Y:S01]  /*1dbd0*/  FMUL R8, R233, R2 ;  /* 0x00000002e9087220 */ /* 0x001fe20000400000 */
[----:B------:R-:W-:-:S04]  /*1dbe0*/  ISETP.GT.AND P5, PT, R0, 0x51, P3 ;  /* 0x000000510000780c */ /* 0x000fc80001fa4270 */
[----:B------:R-:W-:-:S04]  /*1dbf0*/  F2FP.BF16.F32.PACK_AB R8, RZ, R8 ;  /* 0x00000008ff08723e */ /* 0x000fc800000010ff */
[----:B-1----:R-:W-:Y:S02]  /*1dc00*/  PRMT R12, R8, 0x7610, R12 ;  /* 0x00007610080c7816 */ /* 0x002fe4000000000c */
[----:B------:R-:W-:Y:S01]  /*1dc10*/  ISETP.GT.AND P6, PT, R0, 0x71, P3 ;  /* 0x000000710000780c */ /* 0x000fe20001fc4270 */
[----:B--2---:R-:W-:-:S05]  /*1dc20*/  FMUL R3, R3, R2 ;  /* 0x0000000203037220 */ /* 0x004fca0000400000 */
[----:B------:R-:W-:Y:S01]  /*1dc30*/  F2FP.BF16.F32.PACK_AB R10, RZ, R3 ;  /* 0x00000003ff0a723e */ /* 0x000fe200000010ff */
[----:B------:R-:W-:-:S05]  /*1dc40*/  FMUL R3, R235, R2 ;  /* 0x00000002eb037220 */ /* 0x000fca0000400000 */
[----:B------:R-:W-:Y:S01]  /*1dc50*/  F2FP.BF16.F32.PACK_AB R9, RZ, R3 ;  /* 0x00000003ff09723e */ /* 0x000fe200000010ff */
[-C--:B------:R-:W-:Y:S01]  /*1dc60*/  FMUL R3, R234, R2.reuse ;  /* 0x00000002ea037220 */ /* 0x080fe20000400000 */
[----:B------:R0:W-:Y:S04]  /*1dc70*/  @P0 STG.E.U16 desc[UR44][R6.64+0x90], R10 ;  /* 0x0000900a06000986 */ /* 0x0001e8000c10152c */
[----:B------:R-:W-:Y:S02]  /*1dc80*/  F2FP.BF16.F32.PACK_AB R3, RZ, R3 ;  /* 0x00000003ff03723e */ /* 0x000fe400000010ff */
[----:B------:R-:W-:Y:S01]  /*1dc90*/  PRMT R11, R9, 0x7610, R11 ;  /* 0x00007610090b7816 */ /* 0x000fe2000000000b */
[-C--:B------:R-:W-:Y:S01]  /*1dca0*/  FMUL R9, R232, R2.reuse ;  /* 0x00000002e8097220 */ /* 0x080fe20000400000 */
[----:B0-----:R-:W-:Y:S01]  /*1dcb0*/  PRMT R10, R3, 0x7610, R10 ;  /* 0x00007610030a7816 */ /* 0x001fe2000000000a */
[----:B------:R-:W-:-:S02]  /*1dcc0*/  FMUL R3, R231, R2 ;  /* 0x00000002e7037220 */ /* 0x000fc40000400000 */
[----:B------:R0:W-:Y:S01]  /*1dcd0*/  @P1 STG.E.U16 desc[UR44][R6.64+0x92], R11 ;  /* 0x0000920b06001986 */ /* 0x0001e2000c10152c */
[----:B------:R-:W-:Y:S02]  /*1dce0*/  ISETP.GT.AND P1, PT, R0, 0x50, P2 ;  /* 0x000000500000780c */ /* 0x000fe40001724270 */
[----:B------:R-:W-:Y:S02]  /*1dcf0*/  F2FP.BF16.F32.PACK_AB R9, RZ, R9 ;  /* 0x00000009ff09723e */ /* 0x000fe400000010ff */
[----:B------:R-:W-:Y:S01]  /*1dd00*/  F2FP.BF16.F32.PACK_AB R8, RZ, R3 ;  /* 0x00000003ff08723e */ /* 0x000fe200000010ff */
[----:B------:R-:W-:Y:S01]  /*1dd10*/  FMUL R3, R230, R2 ;  /* 0x00000002e6037220 */ /* 0x000fe20000400000 */
[C---:B------:R-:W-:Y:S01]  /*1dd20*/  ISETP.GT.AND P0, PT, R0.reuse, 0x51, P2 ;  /* 0x000000510000780c */ /* 0x040fe20001704270 */
[----:B------:R1:W-:Y:S01]  /*1dd30*/  @P4 STG.E.U16 desc[UR44][R4.64+0xa0], R10 ;  /* 0x0000a00a04004986 */ /* 0x0003e2000c10152c */
[----:B------:R-:W-:Y:S02]  /*1dd40*/  ISETP.GT.AND P4, PT, R0, 0x58, P3 ;  /* 0x000000580000780c */ /* 0x000fe40001f84270 */
[----:B0-----:R-:W-:-:S02]  /*1dd50*/  PRMT R11, R9, 0x7610, R11 ;  /* 0x00007610090b7816 */ /* 0x001fc4000000000b */
[----:B------:R-:W-:Y:S01]  /*1dd60*/  F2FP.BF16.F32.PACK_AB R9, RZ, R3 ;  /* 0x00000003ff09723e */ /* 0x000fe200000010ff */
[-C--:B------:R-:W-:Y:S01]  /*1dd70*/  FMUL R3, R228, R2.reuse ;  /* 0x00000002e4037220 */ /* 0x080fe20000400000 */
[----:B------:R-:W-:Y:S01]  /*1dd80*/  PRMT R13, R8, 0x7610, R13 ;  /* 0x00007610080d7816 */ /* 0x000fe2000000000d */
[----:B------:R-:W-:Y:S01]  /*1dd90*/  FMUL R8, R229, R2 ;  /* 0x00000002e5087220 */ /* 0x000fe20000400000 */
[----:B------:R-:W-:Y:S01]  /*1dda0*/  @P5 STG.E.U16 desc[UR44][R4.64+0xa2], R12 ;  /* 0x0000a20c04005986 */ /* 0x000fe2000c10152c */
[----:B------:R-:W-:Y:S02]  /*1ddb0*/  ISETP.GT.AND P5, PT, R0, 0x59, P3 ;  /* 0x000000590000780c */ /* 0x000fe40001fa4270 */
[----:B------:R-:W-:Y:S01]  /*1ddc0*/  F2FP.BF16.F32.PACK_AB R3, RZ, R3 ;  /* 0x00000003ff03723e */ /* 0x000fe200000010ff */
[----:B------:R0:W-:Y:S01]  /*1ddd0*/  @P1 STG.E.U16 desc[UR44][R6.64+0xa0], R11 ;  /* 0x0000a00b06001986 */ /* 0x0001e2000c10152c */
[----:B-1----:R-:W-:Y:S01]  /*1dde0*/  F2FP.BF16.F32.PACK_AB R10, RZ, R8 ;  /* 0x00000008ff0a723e */ /* 0x002fe200000010ff */
[----:B------:R-:W-:-:S02]  /*1ddf0*/  FMUL R8, R227, R2 ;  /* 0x00000002e3087220 */ /* 0x000fc40000400000 */
[----:B------:R-:W-:Y:S01]  /*1de00*/  @P0 STG.E.U16 desc[UR44][R6.64+0xa2], R13 ;  /* 0x0000a20d06000986 */ /* 0x000fe2000c10152c */
[C---:B------:R-:W-:Y:S02]  /*1de10*/  ISETP.GT.AND P0, PT, R0.reuse, 0x58, P2 ;  /* 0x000000580000780c */ /* 0x040fe40001704270 */
[C---:B------:R-:W-:Y:S01]  /*1de20*/  ISETP.GT.AND P1, PT, R0.reuse, 0x59, P2 ;  /* 0x000000590000780c */ /* 0x040fe20001724270 */
[----:B------:R1:W-:Y:S01]  /*1de30*/  @P4 STG.E.U16 desc[UR44][R4.64+0xb0], R9 ;  /* 0x0000b00904004986 */ /* 0x0003e2000c10152c */
[----:B------:R-:W-:Y:S02]  /*1de40*/  ISETP.GT.AND P4, PT, R0, 0x60, P3 ;  /* 0x000000600000780c */ /* 0x000fe40001f84270 */
[----:B0-----:R-:W-:Y:S01]  /*1de50*/  PRMT R11, R3, 0x7610, R11 ;  /* 0x00007610030b7816 */ /* 0x001fe2000000000b */
[----:B------:R-:W-:Y:S01]  /*1de60*/  FMUL R3, R226, R2 ;  /* 0x00000002e2037220 */ /* 0x000fe20000400000 */
[----:B------:R-:W-:Y:S01]  /*1de70*/  F2FP.BF16.F32.PACK_AB R8, RZ, R8 ;  /* 0x00000008ff08723e */ /* 0x000fe200000010ff */
[----:B------:R0:W-:Y:S03]  /*1de80*/  @P5 STG.E.U16 desc[UR44][R4.64+0xb2], R10 ;  /* 0x0000b20a04005986 */ /* 0x0001e6000c10152c */
[----:B-1----:R-:W-:Y:S01]  /*1de90*/  F2FP.BF16.F32.PACK_AB R9, RZ, R3 ;  /* 0x00000003ff09723e */ /* 0x002fe200000010ff */
[-C--:B------:R-:W-:Y:S01]  /*1dea0*/  FMUL R3, R225, R2.reuse ;  /* 0x00000002e1037220 */ /* 0x080fe20000400000 */
[----:B------:R-:W-:Y:S01]  /*1deb0*/  PRMT R12, R8, 0x7610, R12 ;  /* 0x00007610080c7816 */ /* 0x000fe2000000000c */
[----:B------:R-:W-:Y:S01]  /*1dec0*/  FMUL R8, R224, R2 ;  /* 0x00000002e0087220 */ /* 0x000fe20000400000 */
[----:B------:R1:W-:Y:S01]  /*1ded0*/  @P0 STG.E.U16 desc[UR44][R6.64+0xb0], R11 ;  /* 0x0000b00b06000986 */ /* 0x0003e2000c10152c */
[----:B0-----:R-:W-:-:S02]  /*1dee0*/  PRMT R10, R9, 0x7610, R10 ;  /* 0x00007610090a7816 */ /* 0x001fc4000000000a */
[----:B------:R-:W-:Y:S01]  /*1def0*/  F2FP.BF16.F32.PACK_AB R3, RZ, R3 ;  /* 0x00000003ff03723e */ /* 0x000fe200000010ff */
[----:B------:R0:W-:Y:S01]  /*1df00*/  @P1 STG.E.U16 desc[UR44][R6.64+0xb2], R12 ;  /* 0x0000b20c06001986 */ /* 0x0001e2000c10152c */
[C---:B------:R-:W-:Y:S01]  /*1df10*/  ISETP.GT.AND P5, PT, R0.reuse, 0x61, P3 ;  /* 0x000000610000780c */ /* 0x040fe20001fa4270 */
[-C--:B------:R-:W-:Y:S01]  /*1df20*/  FMUL R9, R223, R2.reuse ;  /* 0x00000002df097220 */ /* 0x080fe20000400000 */
[C---:B------:R-:W-:Y:S01]  /*1df30*/  ISETP.GT.AND P1, PT, R0.reuse, 0x60, P2 ;  /* 0x000000600000780c */ /* 0x040fe20001724270 */
[----:B------:R-:W-:Y:S01]  /*1df40*/  @P4 STG.E.U16 desc[UR44][R4.64+0xc0], R10 ;  /* 0x0000c00a04004986 */ /* 0x000fe2000c10152c */
[----:B------:R-:W-:Y:S02]  /*1df50*/  ISETP.GT.AND P4, PT, R0, 0x61, P2 ;  /* 0x000000610000780c */ /* 0x000fe40001784270 */
[----:B-1----:R-:W-:Y:S01]  /*1df60*/  PRMT R11, R3, 0x7610, R11 ;  /* 0x00007610030b7816 */ /* 0x002fe2000000000b */
[----:B------:R-:W-:Y:S01]  /*1df70*/  FMUL R3, R222, R2 ;  /* 0x00000002de037220 */ /* 0x000fe20000400000 */
[----:B------:R-:W-:-:S02]  /*1df80*/  F2FP.BF16.F32.PACK_AB R8, RZ, R8 ;  /* 0x00000008ff08723e */ /* 0x000fc400000010ff */
[----:B------:R-:W-:Y:S02]  /*1df90*/  F2FP.BF16.F32.PACK_AB R9, RZ, R9 ;  /* 0x00000009ff09723e */ /* 0x000fe400000010ff */
[----:B0-----:R-:W-:Y:S02]  /*1dfa0*/  PRMT R12, R8, 0x7610, R12 ;  /* 0x00007610080c7816 */ /* 0x001fe4000000000c */
[----:B------:R-:W-:Y:S01]  /*1dfb0*/  F2FP.BF16.F32.PACK_AB R8, RZ, R3 ;  /* 0x00000003ff08723e */ /* 0x000fe200000010ff */
[-C--:B------:R-:W-:Y:S01]  /*1dfc0*/  FMUL R3, R221, R2.reuse ;  /* 0x00000002dd037220 */ /* 0x080fe20000400000 */
[----:B------:R-:W-:Y:S01]  /*1dfd0*/  PRMT R13, R9, 0x7610, R13 ;  /* 0x00007610090d7816 */ /* 0x000fe2000000000d */
[----:B------:R0:W-:Y:S01]  /*1dfe0*/  @P5 STG.E.U16 desc[UR44][R4.64+0xc2], R11 ;  /* 0x0000c20b04005986 */ /* 0x0001e2000c10152c */
[----:B------:R-:W-:Y:S02]  /*1dff0*/  ISETP.GT.AND P0, PT, R0, 0x68, P3 ;  /* 0x000000680000780c */ /* 0x000fe40001f04270 */
[----:B------:R-:W-:Y:S01]  /*1e000*/  F2FP.BF16.F32.PACK_AB R9, RZ, R3 ;  /* 0x00000003ff09723e */ /* 0x000fe200000010ff */
[----:B------:R1:W-:Y:S01]  /*1e010*/  @P1 STG.E.U16 desc[UR44][R6.64+0xc0], R12 ;  /* 0x0000c00c06001986 */ /* 0x0003e2000c10152c */
[----:B------:R-:W-:-:S03]  /*1e020*/  FMUL R3, R219, R2 ;  /* 0x00000002db037220 */ /* 0x000fc60000400000 */
[----:B------:R-:W-:Y:S01]  /*1e030*/  @P4 STG.E.U16 desc[UR44][R6.64+0xc2], R13 ;  /* 0x0000c20d06004986 */ /* 0x000fe2000c10152c */
[----:B------:R-:W-:Y:S02]  /*1e040*/  ISETP.GT.AND P4, PT, R0, 0x69, P3 ;  /* 0x000000690000780c */ /* 0x000fe40001f84270 */
[----:B------:R-:W-:Y:S01]  /*1e050*/  PRMT R14, R8, 0x7610, R14 ;  /* 0x00007610080e7816 */ /* 0x000fe2000000000e */
[-C--:B------:R-:W-:Y:S01]  /*1e060*/  FMUL R8, R220, R2.reuse ;  /* 0x00000002dc087220 */ /* 0x080fe20000400000 */
[----:B------:R-:W-:Y:S02]  /*1e070*/  F2FP.BF16.F32.PACK_AB R3, RZ, R3 ;  /* 0x00000003ff03723e */ /* 0x000fe400000010ff */
[----:B------:R-:W-:Y:S01]  /*1e080*/  ISETP.GT.AND P1, PT, R0, 0x68, P2 ;  /* 0x000000680000780c */ /* 0x000fe20001724270 */
[----:B------:R-:W-:Y:S01]  /*1e090*/  @P0 STG.E.U16 desc[UR44][R4.64+0xd0], R14 ;  /* 0x0000d00e04000986 */ /* 0x000fe2000c10152c */
[----:B0-----:R-:W-:Y:S01]  /*1e0a0*/  PRMT R11, R3, 0x7610, R11 ;  /* 0x00007610030b7816 */ /* 0x001fe2000000000b */
[----:B------:R-:W-:Y:S01]  /*1e0b0*/  FMUL R3, R217, R2 ;  /* 0x00000002d9037220 */ /* 0x000fe20000400000 */
[----:B------:R-:W-:Y:S01]  /*1e0c0*/  F2FP.BF16.F32.PACK_AB R10, RZ, R8 ;  /* 0x00000008ff0a723e */ /* 0x000fe200000010ff */
[----:B------:R-:W-:Y:S01]  /*1e0d0*/  FMUL R8, R218, R2 ;  /* 0x00000002da087220 */ /* 0x000fe20000400000 */
[C---:B------:R-:W-:Y:S01]  /*1e0e0*/  ISETP.GT.AND P0, PT, R0.reuse, 0x69, P2 ;  /* 0x000000690000780c */ /* 0x040fe20001704270 */
[----:B------:R0:W-:Y:S01]  /*1e0f0*/  @P4 STG.E.U16 desc[UR44][R4.64+0xd2], R9 ;  /* 0x0000d20904004986 */ /* 0x0001e2000c10152c */
[----:B------:R-:W-:-:S02]  /*1e100*/  ISETP.GT.AND P5, PT, R0, 0x70, P3 ;  /* 0x000000700000780c */ /* 0x000fc40001fa4270 */
[----:B------:R-:W-:-:S04]  /*1e110*/  F2FP.BF16.F32.PACK_AB R8, RZ, R8 ;  /* 0x00000008ff08723e */ /* 0x000fc800000010ff */
[----:B-1----:R-:W-:Y:S02]  /*1e120*/  PRMT R12, R8, 0x7610, R12 ;  /* 0x00007610080c7816 */ /* 0x002fe4000000000c */
[----:B0-----:R-:W-:Y:S01]  /*1e130*/  F2FP.BF16.F32.PACK_AB R9, RZ, R3 ;  /* 0x00000003ff09723e */ /* 0x001fe200000010ff */
[-C--:B------:R-:W-:Y:S01]  /*1e140*/  FMUL R3, R216, R2.reuse ;  /* 0x00000002d8037220 */ /* 0x080fe20000400000 */
[----:B------:R-:W-:Y:S01]  /*1e150*/  FMUL R8, R215, R2 ;  /* 0x00000002d7087220 */ /* 0x000fe20000400000 */
[----:B------:R0:W-:Y:S03]  /*1e160*/  @P1 STG.E.U16 desc[UR44][R6.64+0xd0], R10 ;  /* 0x0000d00a06001986 */ /* 0x0001e6000c10152c */
[----:B------:R-:W-:Y:S01]  /*1e170*/  F2FP.BF16.F32.PACK_AB R3, RZ, R3 ;  /* 0x00000003ff03723e */ /* 0x000fe200000010ff */
[----:B------:R1:W-:Y:S01]  /*1e180*/  @P0 STG.E.U16 desc[UR44][R6.64+0xd2], R11 ;  /* 0x0000d20b06000986 */ /* 0x0003e2000c10152c */
[----:B------:R-:W-:-:S02]  /*1e190*/  ISETP.GT.AND P1, PT, R0, 0x70, P2 ;  /* 0x000000700000780c */ /* 0x000fc40001724270 */
[----:B------:R-:W-:Y:S01]  /*1e1a0*/  F2FP.BF16.F32.PACK_AB R8, RZ, R8 ;  /* 0x00000008ff08723e */ /* 0x000fe200000010ff */
[----:B------:R2:W-:Y:S01]  /*1e1b0*/  @P5 STG.E.U16 desc[UR44][R4.64+0xe0], R12 ;  /* 0x0000e00c04005986 */ /* 0x0005e2000c10152c */
[----:B0-----:R-:W-:Y:S01]  /*1e1c0*/  PRMT R10, R9, 0x7610, R10 ;  /* 0x00007610090a7816 */ /* 0x001fe2000000000a */
[-C--:B------:R-:W-:Y:S01]  /*1e1d0*/  FMUL R9, R214, R2.reuse ;  /* 0x00000002d6097220 */ /* 0x080fe20000400000 */
[----:B-1----:R-:W-:Y:S01]  /*1e1e0*/  PRMT R11, R3, 0x7610, R11 ;  /* 0x00007610030b7816 */ /* 0x002fe2000000000b */
[----:B------:R-:W-:-:S03]  /*1e1f0*/  FMUL R3, R213, R2 ;  /* 0x00000002d5037220 */ /* 0x000fc60000400000 */
[----:B------:R-:W-:Y:S02]  /*1e200*/  F2FP.BF16.F32.PACK_AB R9, RZ, R9 ;  /* 0x00000009ff09723e */ /* 0x000fe400000010ff */
[----:B--2---:R-:W-:Y:S02]  /*1e210*/  PRMT R12, R8, 0x7610, R12 ;  /* 0x00007610080c7816 */ /* 0x004fe4000000000c */
[----:B------:R-:W-:Y:S01]  /*1e220*/  F2FP.BF16.F32.PACK_AB R8, RZ, R3 ;  /* 0x00000003ff08723e */ /* 0x000fe200000010ff */
[----:B------:R-:W-:Y:S01]  /*1e230*/  FMUL R3, R212, R2 ;  /* 0x00000002d4037220 */ /* 0x000fe20000400000 */
[C---:B------:R-:W-:Y:S02]  /*1e240*/  ISETP.GT.AND P4, PT, R0.reuse, 0x71, P2 ;  /* 0x000000710000780c */ /* 0x040fe40001784270 */
[----:B------:R-:W-:Y:S01]  /*1e250*/  ISETP.GT.AND P5, PT, R0, 0x78, P3 ;  /* 0x000000780000780c */ /* 0x000fe20001fa4270 */
[----:B------:R0:W-:Y:S01]  /*1e260*/  @P6 STG.E.U16 desc[UR44][R4.64+0xe2], R10 ;  /* 0x0000e20a04006986 */ /* 0x0001e2000c10152c */
[----:B------:R-:W-:-:S02]  /*1e270*/  PRMT R13, R9, 0x7610, R13 ;  /* 0x00007610090d7816 */ /* 0x000fc4000000000d */
[----:B------:R-:W-:Y:S01]  /*1e280*/  F2FP.BF16.F32.PACK_AB R9, RZ, R3 ;  /* 0x00000003ff09723e */ /* 0x000fe200000010ff */
[----:B------:R1:W-:Y:S01]  /*1e290*/  @P1 STG.E.U16 desc[UR44][R6.64+0xe0], R11 ;  /* 0x0000e00b06001986 */ /* 0x0003e2000c10152c */
[----:B------:R-:W-:Y:S01]  /*1e2a0*/  ISETP.GT.AND P0, PT, R0, 0x79, P3 ;  /* 0x000000790000780c */ /* 0x000fe20001f04270 */
[-C--:B------:R-:W-:Y:S01]  /*1e2b0*/  FMUL R3, R210, R2.reuse ;  /* 0x00000002d2037220 */ /* 0x080fe20000400000 */
[----:B------:R-:W-:Y:S02]  /*1e2c0*/  ISETP.GT.AND P1, PT, R0, 0x78, P2 ;  /* 0x000000780000780c */ /* 0x000fe40001724270 */
[----:B------:R-:W-:Y:S01]  /*1e2d0*/  PRMT R14, R8, 0x7610, R14 ;  /* 0x00007610080e7816 */ /* 0x000fe2000000000e */
[----:B------:R-:W-:Y:S01]  /*1e2e0*/  FMUL R8, R211, R2 ;  /* 0x00000002d3087220 */ /* 0x000fe20000400000 */
[----:B------:R-:W-:Y:S01]  /*1e2f0*/  F2FP.BF16.F32.PACK_AB R3, RZ, R3 ;  /* 0x00000003ff03723e */ /* 0x000fe200000010ff */
[----:B------:R2:W-:Y:S01]  /*1e300*/  @P4 STG.E.U16 desc[UR44][R6.64+0xe2], R12 ;  /* 0x0000e20c06004986 */ /* 0x0005e2000c10152c */
[----:B------:R-:W-:-:S02]  /*1e310*/  ISETP.GT.AND P4, PT, R0, 0x79, P2 ;  /* 0x000000790000780c */ /* 0x000fc40001784270 */
[----:B0-----:R-:W-:Y:S01]  /*1e320*/  F2FP.BF16.F32.PACK_AB R10, RZ, R8 ;  /* 0x00000008ff0a723e */ /* 0x001fe200000010ff */
[----:B------:R-:W-:Y:S01]  /*1e330*/  @P5 STG.E.U16 desc[UR44][R4.64+0xf0], R13 ;  /* 0x0000f00d04005986 */ /* 0x000fe2000c10152c */
[----:B-1----:R-:W-:Y:S01]  /*1e340*/  PRMT R11, R3, 0x7610, R11 ;  /* 0x00007610030b7816 */ /* 0x002fe2000000000b */
[-C--:B------:R-:W-:Y:S01]  /*1e350*/  FMUL R3, R208, R2.reuse ;  /* 0x00000002d0037220 */ /* 0x080fe20000400000 */
[----:B------:R-:W-:Y:S01]  /*1e360*/  FMUL R8, R209, R2 ;  /* 0x00000002d1087220 */ /* 0x000fe20000400000 */
[C---:B------:R-:W-:Y:S01]  /*1e370*/  ISETP.GT.AND P5, PT, R0.reuse, 0x80, P3 ;  /* 0x000000800000780c */ /* 0x040fe20001fa4270 */
[----:B------:R-:W-:Y:S01]  /*1e380*/  @P0 STG.E.U16 desc[UR44][R4.64+0xf2], R14 ;  /* 0x0000f20e04000986 */ /* 0x000fe2000c10152c */
[----:B------:R-:W-:-:S03]  /*1e390*/  ISETP.GT.AND P6, PT, R0, 0x81, P3 ;  /* 0x000000810000780c */ /* 0x000fc60001fc4270 */
[----:B------:R0:W-:Y:S01]  /*1e3a0*/  @P1 STG.E.U16 desc[UR44][R6.64+0xf0], R9 ;  /* 0x0000f00906001986 */ /* 0x0001e2000c10152c */
[----:B------:R-:W-:-:S04]  /*1e3b0*/  F2FP.BF16.F32.PACK_AB R8, RZ, R8 ;  /* 0x00000008ff08723e */ /* 0x000fc800000010ff */
[----:B--2---:R-:W-:Y:S01]  /*1e3c0*/  PRMT R12, R8, 0x7610, R12 ;  /* 0x00007610080c7816 */ /* 0x004fe2000000000c */
[-C--:B------:R-:W-:Y:S01]  /*1e3d0*/  FMUL R8, R206, R2.reuse ;  /* 0x00000002ce087220 */ /* 0x080fe20000400000 */
[----:B0-----:R-:W-:Y:S01]  /*1e3e0*/  F2FP.BF16.F32.PACK_AB R9, RZ, R3 ;  /* 0x00000003ff09723e */ /* 0x001fe200000010ff */
[----:B------:R-:W-:Y:S01]  /*1e3f0*/  FMUL R3, R207, R2 ;  /* 0x00000002cf037220 */ /* 0x000fe20000400000 */
[----:B------:R0:W-:Y:S01]  /*1e400*/  @P4 STG.E.U16 desc[UR44][R6.64+0xf2], R10 ;  /* 0x0000f20a06004986 */ /* 0x0001e2000c10152c */
[----:B------:R-:W-:-:S03]  /*1e410*/  ISETP.GT.AND P0, PT, R0, 0x80, P2 ;  /* 0x000000800000780c */ /* 0x000fc60001704270 */
[----:B------:R-:W-:Y:S01]  /*1e420*/  F2FP.BF16.F32.PACK_AB R3, RZ, R3 ;  /* 0x00000003ff03723e */ /* 0x000fe200000010ff */
[----:B------:R1:W-:Y:S01]  /*1e430*/  @P5 STG.E.U16 desc[UR44][R4.64+0x100], R11 ;  /* 0x0001000b04005986 */ /* 0x0003e2000c10152c */
[----:B------:R-:W-:Y:S02]  /*1e440*/  ISETP.GT.AND P1, PT, R0, 0x81, P2 ;  /* 0x000000810000780c */ /* 0x000fe40001724270 */
[----:B------:R-:W-:Y:S01]  /*1e450*/  F2FP.BF16.F32.PACK_AB R8, RZ, R8 ;  /* 0x00000008ff08723e */ /* 0x000fe200000010ff */
[----:B------:R2:W-:Y:S01]  /*1e460*/  @P6 STG.E.U16 desc[UR44][R4.64+0x102], R12 ;  /* 0x0001020c04006986 */ /* 0x0005e2000c10152c */
[----:B0-----:R-:W-:Y:S01]  /*1e470*/  PRMT R10, R9, 0x7610, R10 ;  /* 0x00007610090a7816 */ /* 0x001fe2000000000a */
[-C--:B------:R-:W-:Y:S01]  /*1e480*/  FMUL R9, R205, R2.reuse ;  /* 0x00000002cd097220 */ /* 0x080fe20000400000 */
[----:B-1----:R-:W-:Y:S01]  /*1e490*/  PRMT R11, R3, 0x7610, R11 ;  /* 0x00007610030b7816 */ /* 0x002fe2000000000b */
[----:B------:R-:W-:Y:S01]  /*1e4a0*/  FMUL R3, R204, R2 ;  /* 0x00000002cc037220 */ /* 0x000fe20000400000 */
[----:B------:R-:W-:-:S02]  /*1e4b0*/  ISETP.GT.AND P4, PT, R0, 0x88, P3 ;  /* 0x000000880000780c */ /* 0x000fc40001f84270 */
[----:B--2---:R-:W-:Y:S02]  /*1e4c0*/  PRMT R12, R8, 0x7610, R12 ;  /* 0x00007610080c7816 */ /* 0x004fe4000000000c */
[----:B------:R-:W-:Y:S01]  /*1e4d0*/  F2FP.BF16.F32.PACK_AB R8, RZ, R3 ;  /* 0x00000003ff08723e */ /* 0x000fe200000010ff */
[-C--:B------:R-:W-:Y:S01]  /*1e4e0*/  FMUL R3, R203, R2.reuse ;  /* 0x00000002cb037220 */ /* 0x080fe20000400000 */
[----:B------:R-:W-:Y:S02]  /*1e4f0*/  F2FP.BF16.F32.PACK_AB R9, RZ, R9 ;  /* 0x00000009ff09723e */ /* 0x000fe400000010ff */
[C---:B------:R-:W-:Y:S01]  /*1e500*/  ISETP.GT.AND P5, PT, R0.reuse, 0x89, P3 ;  /* 0x000000890000780c */ /* 0x040fe20001fa4270 */
[----:B------:R0:W-:Y:S01]  /*1e510*/  @P0 STG.E.U16 desc[UR44][R6.64+0x100], R10 ;  /* 0x0001000a06000986 */ /* 0x0001e2000c10152c */
[----:B------:R-:W-:Y:S02]  /*1e520*/  PRMT R13, R9, 0x7610, R13 ;  /* 0x00007610090d7816 */ /* 0x000fe4000000000d */
[----:B------:R-:W-:Y:S01]  /*1e530*/  F2FP.BF16.F32.PACK_AB R9, RZ, R3 ;  /* 0x00000003ff09723e */ /* 0x000fe200000010ff */
[----:B------:R1:W-:Y:S01]  /*1e540*/  @P1 STG.E.U16 desc[UR44][R6.64+0x102], R11 ;  /* 0x0001020b06001986 */ /* 0x0003e2000c10152c */
[C---:B------:R-:W-:Y:S01]  /*1e550*/  ISETP.GT.AND P0, PT, R0.reuse, 0x88, P2 ;  /* 0x000000880000780c */ /* 0x040fe20001704270 */
[----:B------:R-:W-:Y:S01]  /*1e560*/  FMUL R3, R201, R2 ;  /* 0x00000002c9037220 */ /* 0x000fe20000400000 */
[----:B------:R-:W-:-:S02]  /*1e570*/  ISETP.GT.AND P1, PT, R0, 0x89, P2 ;  /* 0x000000890000780c */ /* 0x000fc40001724270 */
[----:B------:R-:W-:Y:S01]  /*1e580*/  PRMT R14, R8, 0x7610, R14 ;  /* 0x00007610080e7816 */ /* 0x000fe2000000000e */
[----:B------:R-:W-:Y:S01]  /*1e590*/  FMUL R8, R202, R2 ;  /* 0x00000002ca087220 */ /* 0x000fe20000400000 */
[----:B------:R-:W-:Y:S01]  /*1e5a0*/  F2FP.BF16.F32.PACK_AB R3, RZ, R3 ;  /* 0x00000003ff03723e */ /* 0x000fe200000010ff */
[----:B------:R2:W-:Y:S01]  /*1e5b0*/  @P4 STG.E.U16 desc[UR44][R4.64+0x110], R12 ;  /* 0x0001100c04004986 */ /* 0x0005e2000c10152c */
[----:B------:R-:W-:Y:S02]  /*1e5c0*/  ISETP.GT.AND P4, PT, R0, 0x90, P3 ;  /* 0x000000900000780c */ /* 0x000fe40001f84270 */
        /* <DEDUP_REMOVED lines=9> */
[----:B------:R-:W-:Y:S02]  /*1e660*/  F2FP.BF16.F32.PACK_AB R8, RZ, R8 ;  /* 0x00000008ff08723e */ /* 0x000fe400000010ff */
[----:B------:R-:W-:Y:S01]  /*1e670*/  ISETP.GT.AND P1, PT, R0, 0x91, P2 ;  /* 0x000000910000780c */ /* 0x000fe20001724270 */
[----:B------:R1:W-:Y:S01]  /*1e680*/  @P4 STG.E.U16 desc[UR44][R4.64+0x120], R10 ;  /* 0x0001200a04004986 */ /* 0x0003e2000c10152c */
[----:B--2---:R-:W-:Y:S01]  /*1e690*/  PRMT R12, R8, 0x7610, R12 ;  /* 0x00007610080c7816 */ /* 0x004fe2000000000c */
[-C--:B------:R-:W-:Y:S01]  /*1e6a0*/  FMUL R8, R197, R2.reuse ;  /* 0x00000002c5087220 */ /* 0x080fe20000400000 */
[----:B0-----:R-:W-:Y:S01]  /*1e6b0*/  F2FP.BF16.F32.PACK_AB R9, RZ, R3 ;  /* 0x00000003ff09723e */ /* 0x001fe200000010ff */
[----:B------:R-:W-:Y:S01]  /*1e6c0*/  FMUL R3, R198, R2 ;  /* 0x00000002c6037220 */ /* 0x000fe20000400000 */
[----:B------:R-:W-:Y:S01]  /*1e6d0*/  ISETP.GT.AND P4, PT, R0, 0x98, P3 ;  /* 0x000000980000780c */ /* 0x000fe20001f84270 */
[----:B------:R0:W-:Y:S03]  /*1e6e0*/  @P5 STG.E.U16 desc[UR44][R4.64+0x122], R11 ;  /* 0x0001220b04005986 */ /* 0x0001e6000c10152c */
[----:B------:R-:W-:-:S02]  /*1e6f0*/  F2FP.BF16.F32.PACK_AB R3, RZ, R3 ;  /* 0x00000003ff03723e */ /* 0x000fc400000010ff */
[----:B-1----:R-:W-:Y:S01]  /*1e700*/  PRMT R10, R9, 0x7610, R10 ;  /* 0x00007610090a7816 */ /* 0x002fe2000000000a */
[----:B------:R-:W-:Y:S01]  /*1e710*/  FMUL R9, R196, R2 ;  /* 0x00000002c4097220 */ /* 0x000fe20000400000 */
[----:B------:R-:W-:Y:S01]  /*1e720*/  F2FP.BF16.F32.PACK_AB R8, RZ, R8 ;  /* 0x00000008ff08723e */ /* 0x000fe200000010ff */
[----:B------:R1:W-:Y:S01]  /*1e730*/  @P0 STG.E.U16 desc[UR44][R6.64+0x120], R12 ;  /* 0x0001200c06000986 */ /* 0x0003e2000c10152c */
[----:B0-----:R-:W-:Y:S01]  /*1e740*/  PRMT R11, R3, 0x7610, R11 ;  /* 0x00007610030b7816 */ /* 0x001fe2000000000b */
[----:B------:R-:W-:Y:S01]  /*1e750*/  FMUL R3, R195, R2 ;  /* 0x00000002c3037220 */ /* 0x000fe20000400000 */
[C---:B------:R-:W-:Y:S01]  /*1e760*/  ISETP.GT.AND P5, PT, R0.reuse, 0x99, P3 ;  /* 0x000000990000780c */ /* 0x040fe20001fa4270 */
[----:B------:R0:W-:Y:S01]  /*1e770*/  @P1 STG.E.U16 desc[UR44][R6.64+0x122], R10 ;  /* 0x0001220a06001986 */ /* 0x0001e2000c10152c */
[----:B------:R-:W-:Y:S02]  /*1e780*/  ISETP.GT.AND P1, PT, R0, 0x98, P2 ;  /* 0x000000980000780c */ /* 0x000fe40001724270 */
[----:B------:R-:W-:-:S02]  /*1e790*/  F2FP.BF16.F32.PACK_AB R9, RZ, R9 ;  /* 0x00000009ff09723e */ /* 0x000fc400000010ff */
[----:B-1----:R-:W-:Y:S02]  /*1e7a0*/  PRMT R12, R8, 0x7610, R12 ;  /* 0x00007610080c7816 */ /* 0x002fe4000000000c */
[----:B------:R-:W-:Y:S01]  /*1e7b0*/  F2FP.BF16.F32.PACK_AB R8, RZ, R3 ;  /* 0x00000003ff08723e */ /* 0x000fe200000010ff */
[-C--:B------:R-:W-:Y:S01]  /*1e7c0*/  FMUL R3, R194, R2.reuse ;  /* 0x00000002c2037220 */ /* 0x080fe20000400000 */
[C---:B------:R-:W-:Y:S01]  /*1e7d0*/  ISETP.GT.AND P0, PT, R0.reuse, 0x99, P2 ;  /* 0x000000990000780c */ /* 0x040fe20001704270 */
[----:B------:R1:W-:Y:S01]  /*1e7e0*/  @P4 STG.E.U16 desc[UR44][R4.64+0x130], R11 ;  /* 0x0001300b04004986 */ /* 0x0003e2000c10152c */
[----:B------:R-:W-:Y:S02]  /*1e7f0*/  ISETP.GT.AND P4, PT, R0, 0xa0, P3 ;  /* 0x000000a00000780c */ /* 0x000fe40001f84270 */
[----:B------:R-:W-:Y:S02]  /*1e800*/  PRMT R13, R9, 0x7610, R13 ;  /* 0x00007610090d7816 */ /* 0x000fe4000000000d */
[----:B------:R-:W-:Y:S01]  /*1e810*/  F2FP.BF16.F32.PACK_AB R9, RZ, R3 ;  /* 0x00000003ff09723e */ /* 0x000fe200000010ff */
[-C--:B------:R-:W-:Y:S01]  /*1e820*/  FMUL R3, R192, R2.reuse ;  /* 0x00000002c0037220 */ /* 0x080fe20000400000 */
[----:B------:R-:W-:Y:S01]  /*1e830*/  PRMT R14, R8, 0x7610, R14 ;  /* 0x00007610080e7816 */ /* 0x000fe2000000000e */
[----:B------:R-:W-:Y:S01]  /*1e840*/  FMUL R8, R193, R2 ;  /* 0x00000002c1087220 */ /* 0x000fe20000400000 */
[----:B------:R2:W-:Y:S01]  /*1e850*/  @P5 STG.E.U16 desc[UR44][R4.64+0x132], R12 ;  /* 0x0001320c04005986 */ /* 0x0005e2000c10152c */
[----:B------:R-:W-:-:S02]  /*1e860*/  ISETP.GT.AND P5, PT, R0, 0xa1, P3 ;  /* 0x000000a10000780c */ /* 0x000fc40001fa4270 */
[----:B------:R-:W-:Y:S01]  /*1e870*/  F2FP.BF16.F32.PACK_AB R3, RZ, R3 ;  /* 0x00000003ff03723e */ /* 0x000fe200000010ff */
[----:B------:R-:W-:Y:S01]  /*1e880*/  @P1 STG.E.U16 desc[UR44][R6.64+0x130], R13 ;  /* 0x0001300d06001986 */ /* 0x000fe2000c10152c */
[----:B0-----:R-:W-:Y:S01]  /*1e890*/  F2FP.BF16.F32.PACK_AB R10, RZ, R8 ;  /* 0x00000008ff0a723e */ /* 0x001fe200000010ff */
[-C--:B------:R-:W-:Y:S01]  /*1e8a0*/  FMUL R8, R191, R2.reuse ;  /* 0x00000002bf087220 */ /* 0x080fe20000400000 */
[----:B-1----:R-:W-:Y:S01]  /*1e8b0*/  PRMT R11, R3, 0x7610, R11 ;  /* 0x00007610030b7816 */ /* 0x002fe2000000000b */
[----:B------:R-:W-:Y:S01]  /*1e8c0*/  @P0 STG.E.U16 desc[UR44][R6.64+0x132], R14 ;  /* 0x0001320e06000986 */ /* 0x000fe2000c10152c */
[----:B------:R-:W-:Y:S01]  /*1e8d0*/  ISETP.GT.AND P0, PT, R0, 0xa0, P2 ;  /* 0x000000a00000780c */ /* 0x000fe20001704270 */
[----:B------:R-:W-:Y:S01]  /*1e8e0*/  FMUL R3, R190, R2 ;  /* 0x00000002be037220 */ /* 0x000fe20000400000 */
[C---:B------:R-:W-:Y:S01]  /*1e8f0*/  ISETP.GT.AND P1, PT, R0.reuse, 0xa1, P2 ;  /* 0x000000a10000780c */ /* 0x040fe20001724270 */
[----:B------:R0:W-:Y:S01]  /*1e900*/  @P4 STG.E.U16 desc[UR44][R4.64+0x140], R9 ;  /* 0x0001400904004986 */ /* 0x0001e2000c10152c */
[----:B------:R-:W-:-:S02]  /*1e910*/  ISETP.GT.AND P4, PT, R0, 0xa8, P3 ;  /* 0x000000a80000780c */ /* 0x000fc40001f84270 */
[----:B------:R-:W-:Y:S01]  /*1e920*/  F2FP.BF16.F32.PACK_AB R8, RZ, R8 ;  /* 0x00000008ff08723e */ /* 0x000fe200000010ff */
[----:B------:R1:W-:Y:S03]  /*1e930*/  @P5 STG.E.U16 desc[UR44][R4.64+0x142], R10 ;  /* 0x0001420a04005986 */ /* 0x0003e6000c10152c */
[----:B--2---:R-:W-:Y:S02]  /*1e940*/  PRMT R12, R8, 0x7610, R12 ;  /* 0x00007610080c7816 */ /* 0x004fe4000000000c */
[----:B0-----:R-:W-:Y:S01]  /*1e950*/  F2FP.BF16.F32.PACK_AB R9, RZ, R3 ;  /* 0x00000003ff09723e */ /* 0x001fe200000010ff */
[-C--:B------:R-:W-:Y:S01]  /*1e960*/  FMUL R3, R189, R2.reuse ;  /* 0x00000002bd037220 */ /* 0x080fe20000400000 */
[-C--:B------:R-:W-:Y:S02]  /*1e970*/  FMUL R8, R188, R2.reuse ;  /* 0x00000002bc087220 */ /* 0x080fe40000400000 */
[----:B-1----:R-:W-:Y:S01]  /*1e980*/  PRMT R10, R9, 0x7610, R10 ;  /* 0x00007610090a7816 */ /* 0x002fe2000000000a */
[----:B------:R0:W-:Y:S01]  /*1e990*/  @P0 STG.E.U16 desc[UR44][R6.64+0x140], R11 ;  /* 0x0001400b06000986 */ /* 0x0001e2000c10152c */
[----:B------:R-:W-:Y:S01]  /*1e9a0*/  F2FP.BF16.F32.PACK_AB R3, RZ, R3 ;  /* 0x00000003ff03723e */ /* 0x000fe200000010ff */
[----:B------:R-:W-:Y:S01]  /*1e9b0*/  FMUL R9, R187, R2 ;  /* 0x00000002bb097220 */ /* 0x000fe20000400000 */
[C---:B------:R-:W-:Y:S01]  /*1e9c0*/  ISETP.GT.AND P5, PT, R0.reuse, 0xa9, P3 ;  /* 0x000000a90000780c */ /* 0x040fe20001fa4270 */
[----:B------:R1:W-:Y:S01]  /*1e9d0*/  @P1 STG.E.U16 desc[UR44][R6.64+0x142], R12 ;  /* 0x0001420c06001986 */ /* 0x0003e2000c10152c */
[----:B------:R-:W-:-:S03]  /*1e9e0*/  ISETP.GT.AND P1, PT, R0, 0xa8, P2 ;  /* 0x000000a80000780c */ /* 0x000fc60001724270 */
[----:B------:R-:W-:Y:S01]  /*1e9f0*/  @P4 STG.E.U16 desc[UR44][R4.64+0x150], R10 ;  /* 0x0001500a04004986 */ /* 0x000fe2000c10152c */
[----:B------:R-:W-:Y:S02]  /*1ea00*/  ISETP.GT.AND P4, PT, R0, 0xa9, P2 ;  /* 0x000000a90000780c */ /* 0x000fe40001784270 */
[----:B------:R-:W-:Y:S02]  /*1ea10*/  F2FP.BF16.F32.PACK_AB R8, RZ, R8 ;  /* 0x00000008ff08723e */ /* 0x000fe400000010ff */
[----:B0-----:R-:W-:Y:S01]  /*1ea20*/  PRMT R11, R3, 0x7610, R11 ;  /* 0x00007610030b7816 */ /* 0x001fe2000000000b */
[-C--:B------:R-:W-:Y:S01]  /*1ea30*/  FMUL R3, R186, R2.reuse ;  /* 0x00000002ba037220 */ /* 0x080fe20000400000 */
[----:B------:R-:W-:Y:S02]  /*1ea40*/  F2FP.BF16.F32.PACK_AB R9, RZ, R9 ;  /* 0x00000009ff09723e */ /* 0x000fe400000010ff */
[----:B-1----:R-:W-:Y:S02]  /*1ea50*/  PRMT R12, R8, 0x7610, R12 ;  /* 0x00007610080c7816 */ /* 0x002fe4000000000c */
[----:B------:R-:W-:Y:S01]  /*1ea60*/  F2FP.BF16.F32.PACK_AB R8, RZ, R3 ;  /* 0x00000003ff08723e */ /* 0x000fe200000010ff */
[----:B------:R-:W-:Y:S01]  /*1ea70*/  FMUL R3, R185, R2 ;  /* 0x00000002b9037220 */ /* 0x000fe20000400000 */
[----:B------:R-:W-:Y:S01]  /*1ea80*/  PRMT R13, R9, 0x7610, R13 ;  /* 0x00007610090d7816 */ /* 0x000fe2000000000d */
[----:B------:R0:W-:Y:S01]  /*1ea90*/  @P5 STG.E.U16 desc[UR44][R4.64+0x152], R11 ;  /* 0x0001520b04005986 */ /* 0x0001e2000c10152c */
[----:B------:R-:W-:-:S02]  /*1eaa0*/  ISETP.GT.AND P0, PT, R0, 0xb0, P3 ;  /* 0x000000b00000780c */ /* 0x000fc40001f04270 */
        /* <DEDUP_REMOVED lines=26> */
[----:B------:R-:W-:Y:S02]  /*1ec50*/  ISETP.GT.AND P1, PT, R0, 0xb8, P2 ;  /* 0x000000b80000780c */ /* 0x000fe40001724270 */
[----:B------:R-:W-:Y:S02]  /*1ec60*/  F2FP.BF16.F32.PACK_AB R8, RZ, R8 ;  /* 0x00000008ff08723e */ /* 0x000fe400000010ff */
[----:B0-----:R-:W-:Y:S01]  /*1ec70*/  PRMT R10, R9, 0x7610, R10 ;  /* 0x00007610090a7816 */ /* 0x001fe2000000000a */
[-C--:B------:R-:W-:Y:S01]  /*1ec80*/  FMUL R9, R178, R2.reuse ;  /* 0x00000002b2097220 */ /* 0x080fe20000400000 */
[----:B-1----:R-:W-:Y:S01]  /*1ec90*/  PRMT R11, R3, 0x7610, R11 ;  /* 0x00007610030b7816 */ /* 0x002fe2000000000b */
[----:B------:R-:W-:Y:S01]  /*1eca0*/  FMUL R3, R177, R2 ;  /* 0x00000002b1037220 */ /* 0x000fe20000400000 */
[----:B------:R0:W-:Y:S02]  /*1ecb0*/  @P5 STG.E.U16 desc[UR44][R4.64+0x170], R12 ;  /* 0x0001700c04005986 */ /* 0x0001e4000c10152c */
[----:B------:R-:W-:-:S02]  /*1ecc0*/  F2FP.BF16.F32.PACK_AB R9, RZ, R9 ;  /* 0x00000009ff09723e */ /* 0x000fc400000010ff */
[C---:B------:R-:W-:Y:S02]  /*1ecd0*/  ISETP.GT.AND P4, PT, R0.reuse, 0xb9, P2 ;  /* 0x000000b90000780c */ /* 0x040fe40001784270 */
[----:B------:R-:W-:Y:S02]  /*1ece0*/  ISETP.GT.AND P5, PT, R0, 0xc0, P3 ;  /* 0x000000c00000780c */ /* 0x000fe40001fa4270 */
[----:B0-----:R-:W-:Y:S02]  /*1ecf0*/  PRMT R12, R8, 0x7610, R12 ;  /* 0x00007610080c7816 */ /* 0x001fe4000000000c */
[----:B------:R-:W-:Y:S01]  /*1ed00*/  F2FP.BF16.F32.PACK_AB R8, RZ, R3 ;  /* 0x00000003ff08723e */ /* 0x000fe200000010ff */
[----:B------:R-:W-:Y:S01]  /*1ed10*/  FMUL R3, R176, R2 ;  /* 0x00000002b0037220 */ /* 0x000fe20000400000 */
[----:B------:R-:W-:Y:S01]  /*1ed20*/  PRMT R13, R9, 0x7610, R13 ;  /* 0x00007610090d7816 */ /* 0x000fe2000000000d */
[----:B------:R0:W-:Y:S01]  /*1ed30*/  @P6 STG.E.U16 desc[UR44][R4.64+0x172], R10 ;  /* 0x0001720a04006986 */ /* 0x0001e2000c10152c */
[----:B------:R-:W-:-:S02]  /*1ed40*/  ISETP.GT.AND P0, PT, R0, 0xc1, P3 ;  /* 0x000000c10000780c */ /* 0x000fc40001f04270 */
[----:B------:R-:W-:Y:S01]  /*1ed50*/  F2FP.BF16.F32.PACK_AB R9, RZ, R3 ;  /* 0x00000003ff09723e */ /* 0x000fe200000010ff */
[----:B------:R1:W-:Y:S01]  /*1ed60*/  @P1 STG.E.U16 desc[UR44][R6.64+0x170], R11 ;  /* 0x0001700b06001986 */ /* 0x0003e2000c10152c */
[-C--:B------:R-:W-:Y:S01]  /*1ed70*/  FMUL R3, R174, R2.reuse ;  /* 0x00000002ae037220 */ /* 0x080fe20000400000 */
[----:B------:R-:W-:Y:S02]  /*1ed80*/  ISETP.GT.AND P1, PT, R0, 0xc0, P2 ;  /* 0x000000c00000780c */ /* 0x000fe40001724270 */
        /* <DEDUP_REMOVED lines=40> */
[C---:B------:R-:W-:Y:S01]  /*1f010*/  ISETP.GT.AND P0, PT, R0.reuse, 0xd0, P2 ;  /* 0x000000d00000780c */ /* 0x040fe20001704270 */
        /* <DEDUP_REMOVED lines=11> */
[----:B------:R-:W-:Y:S01]  /*1f0d0*/  ISETP.GT.AND P5, PT, R0, 0xd9, P3 ;  /* 0x000000d90000780c */ /* 0x000fe20001fa4270 */
[----:B------:R-:W-:Y:S01]  /*1f0e0*/  FMUL R8, R164, R2 ;  /* 0x00000002a4087220 */ /* 0x000fe20000400000 */
[----:B------:R-:W-:Y:S01]  /*1f0f0*/  @P0 STG.E.U16 desc[UR44][R6.64+0x1a0], R14 ;  /* 0x0001a00e06000986 */ /* 0x000fe2000c10152c */
[----:B------:R-:W-:-:S03]  /*1f100*/  ISETP.GT.AND P0, PT, R0, 0xd8, P2 ;  /* 0x000000d80000780c */ /* 0x000fc60001704270 */
[----:B------:R0:W-:Y:S01]  /*1f110*/  @P1 STG.E.U16 desc[UR44][R6.64+0x1a2], R9 ;  /* 0x0001a20906001986 */ /* 0x0001e2000c10152c */
[----:B------:R-:W-:Y:S02]  /*1f120*/  F2FP.BF16.F32.PACK_AB R8, RZ, R8 ;  /* 0x00000008ff08723e */ /* 0x000fe400000010ff */
[----:B------:R-:W-:Y:S02]  /*1f130*/  ISETP.GT.AND P1, PT, R0, 0xd9, P2 ;  /* 0x000000d90000780c */ /* 0x000fe40001724270 */
        /* <DEDUP_REMOVED lines=16> */
[----:B------:R1:W-:Y:S01]  /*1f240*/  @P1 STG.E.U16 desc[UR44][R6.64+0x1b2], R10 ;  /* 0x0001b20a06001986 */ /* 0x0003e2000c10152c */
[C---:B------:R-:W-:Y:S02]  /*1f250*/  ISETP.GT.AND P1, PT, R0.reuse, 0xe0, P2 ;  /* 0x000000e00000780c */ /* 0x040fe40001724270 */
[----:B------:R-:W-:Y:S02]  /*1f260*/  ISETP.GT.AND P0, PT, R0, 0xe1, P2 ;  /* 0x000000e10000780c */ /* 0x000fe40001704270 */
[----:B0-----:R-:W-:Y:S02]  /*1f270*/  PRMT R12, R8, 0x7610, R12 ;  /* 0x00007610080c7816 */ /* 0x001fe4000000000c */
[----:B------:R-:W-:Y:S01]  /*1f280*/  F2FP.BF16.F32.PACK_AB R8, RZ, R3 ;  /* 0x00000003ff08723e */ /* 0x000fe200000010ff */
[----:B------:R-:W-:Y:S01]  /*1f290*/  FMUL R3, R157, R2 ;  /* 0x000000029d037220 */ /* 0x000fe20000400000 */
[----:B------:R0:W-:Y:S01]  /*1f2a0*/  @P4 STG.E.U16 desc[UR44][R4.64+0x1c0], R11 ;  /* 0x0001c00b04004986 */ /* 0x0001e2000c10152c */
[----:B-1----:R-:W-:-:S02]  /*1f2b0*/  PRMT R10, R9, 0x7610, R10 ;  /* 0x00007610090a7816 */ /* 0x002fc4000000000a */
[----:B------:R-:W-:Y:S01]  /*1f2c0*/  PRMT R13, R8, 0x7610, R13 ;  /* 0x00007610080d7816 */ /* 0x000fe2000000000d */
[----:B------:R-:W-:Y:S01]  /*1f2d0*/  @P5 STG.E.U16 desc[UR44][R4.64+0x1c2], R12 ;  /* 0x0001c20c04005986 */ /* 0x000fe2000c10152c */
[-C--:B------:R-:W-:Y:S01]  /*1f2e0*/  FMUL R8, R156, R2.reuse ;  /* 0x000000029c087220 */ /* 0x080fe20000400000 */
[C---:B------:R-:W-:Y:S02]  /*1f2f0*/  ISETP.GT.AND P4, PT, R0.reuse, 0xe8, P3 ;  /* 0x000000e80000780c */ /* 0x040fe40001f84270 */
[----:B------:R-:W-:Y:S01]  /*1f300*/  F2FP.BF16.F32.PACK_AB R9, RZ, R3 ;  /* 0x00000003ff09723e */ /* 0x000fe200000010ff */
[----:B------:R-:W-:Y:S01]  /*1f310*/  FMUL R3, R155, R2 ;  /* 0x000000029b037220 */ /* 0x000fe20000400000 */
[C---:B------:R-:W-:Y:S02]  /*1f320*/  ISETP.GT.AND P5, PT, R0.reuse, 0xe9, P3 ;  /* 0x000000e90000780c */ /* 0x040fe40001fa4270 */
[----:B------:R-:W-:Y:S02]  /*1f330*/  ISETP.GT.AND P6, PT, R0, 0xe8, P2 ;  /* 0x000000e80000780c */ /* 0x000fe400017c4270 */
[----:B------:R-:W-:Y:S01]  /*1f340*/  F2FP.BF16.F32.PACK_AB R8, RZ, R8 ;  /* 0x00000008ff08723e */ /* 0x000fe200000010ff */
[----:B------:R1:W-:Y:S01]  /*1f350*/  @P1 STG.E.U16 desc[UR44][R6.64+0x1c0], R10 ;  /* 0x0001c00a06001986 */ /* 0x0003e2000c10152c */
[----:B------:R-:W-:-:S02]  /*1f360*/  F2FP.BF16.F32.PACK_AB R3, RZ, R3 ;  /* 0x00000003ff03723e */ /* 0x000fc400000010ff */
[C---:B------:R-:W-:Y:S01]  /*1f370*/  ISETP.GT.AND P1, PT, R17.reuse, 0x80, PT ;  /* 0x000000801100780c */ /* 0x040fe20003f24270 */
[----:B------:R2:W-:Y:S01]  /*1f380*/  @P0 STG.E.U16 desc[UR44][R6.64+0x1c2], R13 ;  /* 0x0001c20d06000986 */ /* 0x0005e2000c10152c */
[----:B------:R-:W-:Y:S02]  /*1f390*/  ISETP.GT.AND P0, PT, R17, 0x88, PT ;  /* 0x000000881100780c */ /* 0x000fe40003f04270 */
[----:B0-----:R-:W-:Y:S02]  /*1f3a0*/  PRMT R11, R8, 0x7610, R11 ;  /* 0x00007610080b7816 */ /* 0x001fe4000000000b */
[----:B------:R-:W-:Y:S02]  /*1f3b0*/  PRMT R17, R3, 0x7610, R17 ;  /* 0x0000761003117816 */ /* 0x000fe40000000011 */
[----:B-1----:R-:W-:Y:S01]  /*1f3c0*/  PRMT R10, R9, 0x7610, R10 ;  /* 0x00007610090a7816 */ /* 0x002fe2000000000a */
[----:B------:R-:W-:-:S04]  /*1f3d0*/  FMUL R3, R154, R2 ;  /* 0x000000029a037220 */ /* 0x000fc80000400000 */
[----:B------:R-:W-:Y:S01]  /*1f3e0*/  @P4 STG.E.U16 desc[UR44][R4.64+0x1d0], R10 ;  /* 0x0001d00a04004986 */ /* 0x000fe2000c10152c */
[----:B------:R-:W-:-:S03]  /*1f3f0*/  ISETP.GT.AND P4, PT, R0, 0xe9, P2 ;  /* 0x000000e90000780c */ /* 0x000fc60001784270 */
[----:B------:R0:W-:Y:S01]  /*1f400*/  @P5 STG.E.U16 desc[UR44][R4.64+0x1d2], R11 ;  /* 0x0001d20b04005986 */ /* 0x0001e2000c10152c */
[----:B------:R-:W-:-:S03]  /*1f410*/  ISETP.GT.AND P5, PT, R0, 0xf0, P3 ;  /* 0x000000f00000780c */ /* 0x000fc60001fa4270 */
[----:B------:R-:W-:Y:S01]  /*1f420*/  @P6 STG.E.U16 desc[UR44][R6.64+0x1d0], R17 ;  /* 0x0001d01106006986 */ /* 0x000fe2000c10152c */
[----:B------:R-:W-:Y:S01]  /*1f430*/  ISETP.GT.AND P6, PT, R0, 0xf1, P3 ;  /* 0x000000f10000780c */ /* 0x000fe20001fc4270 */
[-C--:B------:R-:W-:Y:S01]  /*1f440*/  FMUL R8, R153, R2.reuse ;  /* 0x0000000299087220 */ /* 0x080fe20000400000 */
[----:B------:R-:W-:Y:S01]  /*1f450*/  FMUL R9, R152, R2 ;  /* 0x0000000298097220 */ /* 0x000fe20000400000 */
[----:B--2---:R-:W-:-:S03]  /*1f460*/  F2FP.BF16.F32.PACK_AB R13, RZ, R3 ;  /* 0x00000003ff0d723e */ /* 0x004fc600000010ff */
[----:B------:R-:W-:Y:S02]  /*1f470*/  F2FP.BF16.F32.PACK_AB R14, RZ, R8 ;  /* 0x00000008ff0e723e */ /* 0x000fe400000010ff */
[----:B------:R-:W-:Y:S01]  /*1f480*/  F2FP.BF16.F32.PACK_AB R15, RZ, R9 ;  /* 0x00000009ff0f723e */ /* 0x000fe200000010ff */
[----:B------:R-:W-:Y:S01]  /*1f490*/  @P4 STG.E.U16 desc[UR44][R6.64+0x1d2], R13 ;  /* 0x0001d20d06004986 */ /* 0x000fe2000c10152c */
[----:B------:R-:W-:-:S03]  /*1f4a0*/  ISETP.GT.AND P4, PT, R0, 0xf1, P2 ;  /* 0x000000f10000780c */ /* 0x000fc60001784270 */
[----:B------:R-:W-:Y:S04]  /*1f4b0*/  @P5 STG.E.U16 desc[UR44][R4.64+0x1e0], R14 ;  /* 0x0001e00e04005986 */ /* 0x000fe8000c10152c */
[----:B------:R-:W-:Y:S01]  /*1f4c0*/  @P6 STG.E.U16 desc[UR44][R4.64+0x1e2], R15 ;  /* 0x0001e20f04006986 */ /* 0x000fe2000c10152c */
[----:B------:R-:W-:Y:S01]  /*1f4d0*/  ISETP.GT.AND P6, PT, R0, 0xf0, P2 ;  /* 0x000000f00000780c */ /* 0x000fe200017c4270 */
[-C--:B0-----:R-:W-:Y:S01]  /*1f4e0*/  FMUL R11, R23, R2.reuse ;  /* 0x00000002170b7220 */ /* 0x081fe20000400000 */
[----:B------:R-:W-:-:S04]  /*1f4f0*/  FMUL R12, R22, R2 ;  /* 0x00000002160c7220 */ /* 0x000fc80000400000 */
[----:B------:R-:W-:Y:S02]  /*1f500*/  F2FP.BF16.F32.PACK_AB R11, RZ, R11 ;  /* 0x0000000bff0b723e */ /* 0x000fe400000010ff */
[----:B------:R-:W-:Y:S02]  /*1f510*/  F2FP.BF16.F32.PACK_AB R12, RZ, R12 ;  /* 0x0000000cff0c723e */ /* 0x000fe400000010ff */
[C---:B------:R-:W-:Y:S02]  /*1f520*/  ISETP.GT.AND P5, PT, R0.reuse, 0xf8, P3 ;  /* 0x000000f80000780c */ /* 0x040fe40001fa4270 */
[----:B------:R-:W-:Y:S01]  /*1f530*/  ISETP.GT.AND P3, PT, R0, 0xf9, P3 ;  /* 0x000000f90000780c */ /* 0x000fe20001f64270 */
[----:B------:R-:W-:Y:S01]  /*1f540*/  @P6 STG.E.U16 desc[UR44][R6.64+0x1e0], R11 ;  /* 0x0001e00b06006986 */ /* 0x000fe2000c10152c */
[----:B------:R-:W-:-:S03]  /*1f550*/  FMUL R10, R21, R2 ;  /* 0x00000002150a7220 */ /* 0x000fc60000400000 */
[----:B------:R0:W-:Y:S01]  /*1f560*/  @P4 STG.E.U16 desc[UR44][R6.64+0x1e2], R12 ;  /* 0x0001e20c06004986 */ /* 0x0001e2000c10152c */
[----:B------:R-:W-:Y:S01]  /*1f570*/  ISETP.GT.AND P4, PT, R0, 0xf8, P2 ;  /* 0x000000f80000780c */ /* 0x000fe20001784270 */
[-C--:B------:R-:W-:Y:S01]  /*1f580*/  FMUL R9, R20, R2.reuse ;  /* 0x0000000214097220 */ /* 0x080fe20000400000 */
[-C--:B------:R-:W-:Y:S01]  /*1f590*/  FMUL R8, R18, R2.reuse ;  /* 0x0000000212087220 */ /* 0x080fe20000400000 */
[----:B------:R-:W-:Y:S01]  /*1f5a0*/  FMUL R3, R19, R2 ;  /* 0x0000000213037220 */ /* 0x000fe20000400000 */
[----:B------:R-:W-:Y:S02]  /*1f5b0*/  F2FP.BF16.F32.PACK_AB R10, RZ, R10 ;  /* 0x0000000aff0a723e */ /* 0x000fe400000010ff */
[----:B------:R-:W-:Y:S02]  /*1f5c0*/  ISETP.GT.AND P2, PT, R0, 0xf9, P2 ;  /* 0x000000f90000780c */ /* 0x000fe40001744270 */
[----:B------:R-:W-:Y:S02]  /*1f5d0*/  F2FP.BF16.F32.PACK_AB R9, RZ, R9 ;  /* 0x00000009ff09723e */ /* 0x000fe400000010ff */
[----:B------:R-:W-:-:S02]  /*1f5e0*/  F2FP.BF16.F32.PACK_AB R8, RZ, R8 ;  /* 0x00000008ff08723e */ /* 0x000fc400000010ff */
[----:B------:R-:W-:Y:S01]  /*1f5f0*/  F2FP.BF16.F32.PACK_AB R3, RZ, R3 ;  /* 0x00000003ff03723e */ /* 0x000fe200000010ff */
[----:B------:R-:W-:Y:S01]  /*1f600*/  @P5 STG.E.U16 desc[UR44][R4.64+0x1f0], R10 ;  /* 0x0001f00a04005986 */ /* 0x000fe2000c10152c */
[----:B0-----:R-:W-:Y:S01]  /*1f610*/  PRMT R12, R8, 0x7610, R12 ;  /* 0x00007610080c7816 */ /* 0x001fe2000000000c */
[----:B------:R-:W-:Y:S01]  /*1f620*/  USHF.L.U32 UR12, UR8, 0x8, URZ ;  /* 0x00000008080c7899 */ /* 0x000fe2000800063f */
[----:B------:R-:W-:Y:S01]  /*1f630*/  PRMT R11, R3, 0x7610, R11 ;  /* 0x00007610030b7816 */ /* 0x000fe2000000000b */
[----:B------:R0:W-:Y:S01]  /*1f640*/  @P3 STG.E.U16 desc[UR44][R4.64+0x1f2], R9 ;  /* 0x0001f20904003986 */ /* 0x0001e2000c10152c */
[----:B------:R-:W-:Y:S01]  /*1f650*/  @P4 MOV R8, R6 ;  /* 0x0000000600084202 */ /* 0x000fe20000000f00 */
[----:B------:R-:W-:Y:S02]  /*1f660*/  USHF.L.U64.HI UR11, UR8, 0x8, UR9 ;  /* 0x00000008080b7899 */ /* 0x000fe40008010209 */
[----:B------:R-:W-:Y:S02]  /*1f670*/  IMAD.U32 R3, RZ, RZ, UR12 ;  /* 0x0000000cff037e24 */ /* 0x000fe4000f8e00ff */
[----:B0-----:R-:W-:Y:S01]  /*1f680*/  @P4 IMAD.MOV.U32 R9, RZ, RZ, R7 ;  /* 0x000000ffff094224 */ /* 0x001fe200078e0007 */
[----:B------:R-:W-:-:S04]  /*1f690*/  ISETP.GT.AND P3, PT, R0, RZ, P1 ;  /* 0x000000ff0000720c */ /* 0x000fc80000f64270 */
[----:B------:R0:W-:Y:S01]  /*1f6a0*/  @P4 STG.E.U16 desc[UR44][R8.64+0x1f0], R11 ;  /* 0x0001f00b08004986 */ /* 0x0001e2000c10152c */
[----:B------:R-:W-:Y:S01]  /*1f6b0*/  ISETP.GT.AND P4, PT, R0, 0x1, P1 ;  /* 0x000000010000780c */ /* 0x000fe20000f84270 */
[-C--:B------:R-:W-:Y:S01]  /*1f6c0*/  FMUL R24, R24, R2.reuse ;  /* 0x0000000218187220 */ /* 0x080fe20000400000 */
[----:B------:R-:W-:Y:S01]  /*1f6d0*/  FMUL R25, R25, R2 ;  /* 0x0000000219197220 */ /* 0x000fe20000400000 */
[----:B0-----:R-:W-:Y:S01]  /*1f6e0*/  @P2 MOV R8, R6 ;  /* 0x0000000600082202 */ /* 0x001fe20000000f00 */
[----:B------:R-:W-:Y:S02]  /*1f6f0*/  @P2 IMAD.MOV.U32 R9, RZ, RZ, R7 ;  /* 0x000000ffff092224 */ /* 0x000fe400078e0007 */
[----:B------:R-:W-:-:S03]  /*1f700*/  IMAD.U32 R7, RZ, RZ, UR11 ;  /* 0x0000000bff077e24 */ /* 0x000fc6000f8e00ff */
[----:B------:R0:W-:Y:S01]  /*1f710*/  @P2 STG.E.U16 desc[UR44][R8.64+0x1f2], R12 ;  /* 0x0001f20c08002986 */ /* 0x0001e2000c10152c */
[C---:B------:R-:W-:Y:S02]  /*1f720*/  IADD3 R6, P2, P6, R4.reuse, UR5, R3 ;  /* 0x0000000504067c10 */ /* 0x040fe4000fe5e003 */
[----:B------:R-:W-:Y:S02]  /*1f730*/  IADD3 R4, P5, R4, UR12, RZ ;  /* 0x0000000c04047c10 */ /* 0x000fe4000ffbe0ff */
[C---:B------:R-:W-:Y:S02]  /*1f740*/  IADD3.X R7, R5.reuse, UR4, R7, P2, P6 ;  /* 0x0000000405077c10 */ /* 0x040fe400097ec407 */
[----:B------:R-:W-:Y:S02]  /*1f750*/  F2FP.BF16.F32.PACK_AB R24, RZ, R24 ;  /* 0x00000018ff18723e */ /* 0x000fe400000010ff */
[----:B------:R-:W-:Y:S02]  /*1f760*/  IADD3.X R5, R5, UR11, RZ, P5, !PT ;  /* 0x0000000b05057c10 */ /* 0x000fe4000affe4ff */
[----:B------:R-:W-:-:S02]  /*1f770*/  F2FP.BF16.F32.PACK_AB R25, RZ, R25 ;  /* 0x00000019ff19723e */ /* 0x000fc400000010ff */
[C---:B------:R-:W-:Y:S01]  /*1f780*/  ISETP.GT.AND P2, PT, R0.reuse, RZ, P0 ;  /* 0x000000ff0000720c */ /* 0x040fe20000744270 */
[----:B------:R-:W-:Y:S01]  /*1f790*/  @P3 STG.E.U16 desc[UR44][R4.64], R24 ;  /* 0x0000001804003986 */ /* 0x000fe2000c10152c */
[----:B------:R-:W-:Y:S01]  /*1f7a0*/  ISETP.GT.AND P3, PT, R0, 0x1, P0 ;  /* 0x000000010000780c */ /* 0x000fe20000764270 */
[-C--:B------:R-:W-:Y:S02]  /*1f7b0*/  FMUL R26, R26, R2.reuse ;  /* 0x000000021a1a7220 */ /* 0x080fe40000400000 */
[----:B------:R-:W-:Y:S01]  /*1f7c0*/  @P4 STG.E.U16 desc[UR44][R4.64+0x2], R25 ;  /* 0x0000021904004986 */ /* 0x000fe2000c10152c */
[----:B------:R-:W-:Y:S01]  /*1f7d0*/  ISETP.GT.AND P4, PT, R0, 0x8, P1 ;  /* 0x000000080000780c */ /* 0x000fe20000f84270 */
[-C--:B------:R-:W-:Y:S01]  /*1f7e0*/  FMUL R27, R27, R2.reuse ;  /* 0x000000021b1b7220 */ /* 0x080fe20000400000 */
[----:B0-----:R-:W-:Y:S01]  /*1f7f0*/  IADD3 R8, P5, R4, UR5, RZ ;  /* 0x0000000504087c10 */ /* 0x001fe2000ffbe0ff */
[----:B------:R-:W-:Y:S01]  /*1f800*/  FMUL R28, R28, R2 ;  /* 0x000000021c1c7220 */ /* 0x000fe20000400000 */
[----:B------:R-:W-:-:S02]  /*1f810*/  F2FP.BF16.F32.PACK_AB R26, RZ, R26 ;  /* 0x0000001aff1a723e */ /* 0x000fc400000010ff */
[----:B------:R-:W-:Y:S02]  /*1f820*/  IADD3.X R9, R5, UR4, RZ, P5, !PT ;  /* 0x0000000405097c10 */ /* 0x000fe4000affe4ff */
[----:B------:R-:W-:Y:S02]  /*1f830*/  F2FP.BF16.F32.PACK_AB R27, RZ, R27 ;  /* 0x0000001bff1b723e */ /* 0x000fe400000010ff */
[----:B------:R-:W-:Y:S01]  /*1f840*/  F2FP.BF16.F32.PACK_AB R28, RZ, R28 ;  /* 0x0000001cff1c723e */ /* 0x000fe200000010ff */
[----:B------:R-:W-:Y:S01]  /*1f850*/  @P2 STG.E.U16 desc[UR44][R8.64], R26 ;  /* 0x0000001a08002986 */ /* 0x000fe2000c10152c */
[C---:B------:R-:W-:Y:S02]  /*1f860*/  ISETP.GT.AND P5, PT, R0.reuse, 0x9, P1 ;  /* 0x000000090000780c */ /* 0x040fe40000fa4270 */
[C---:B------:R-:W-:Y:S01]  /*1f870*/  ISETP.GT.AND P2, PT, R0.reuse, 0x8, P0 ;  /* 0x000000080000780c */ /* 0x040fe20000744270 */
[----:B------:R-:W-:Y:S01]  /*1f880*/  @P3 STG.E.U16 desc[UR44][R8.64+0x2], R27 ;  /* 0x0000021b08003986 */ /* 0x000fe2000c10152c */
[-C--:B------:R-:W-:Y:S01]  /*1f890*/  FMUL R29, R29, R2.reuse ;  /* 0x000000021d1d7220 */ /* 0x080fe20000400000 */
[----:B------:R-:W-:Y:S01]  /*1f8a0*/  ISETP.GT.AND P3, PT, R0, 0x9, P0 ;  /* 0x000000090000780c */ /* 0x000fe20000764270 */
[-C--:B------:R-:W-:Y:S01]  /*1f8b0*/  FMUL R30, R30, R2.reuse ;  /* 0x000000021e1e7220 */ /* 0x080fe20000400000 */
[----:B------:R-:W-:Y:S01]  /*1f8c0*/  @P4 STG.E.U16 desc[UR44][R4.64+0x10], R28 ;  /* 0x0000101c04004986 */ /* 0x000fe2000c10152c */
[----:B------:R-:W-:Y:S01]  /*1f8d0*/  ISETP.GT.AND P4, PT, R0, 0x10, P1 ;  /* 0x000000100000780c */ /* 0x000fe20000f84270 */
[-C--:B------:R-:W-:Y:S01]  /*1f8e0*/  FMUL R31, R31, R2.reuse ;  /* 0x000000021f1f7220 */ /* 0x080fe20000400000 */
[----:B------:R-:W-:Y:S01]  /*1f8f0*/  IADD3 R10, P6, R4, UR5, RZ ;  /* 0x00000005040a7c10 */ /* 0x000fe2000ffde0ff */
[----:B------:R-:W-:Y:S01]  /*1f900*/  FMUL R32, R32, R2 ;  /* 0x0000000220207220 */ /* 0x000fe20000400000 */
[----:B------:R-:W-:-:S02]  /*1f910*/  F2FP.BF16.F32.PACK_AB R29, RZ, R29 ;  /* 0x0000001dff1d723e */ /* 0x000fc400000010ff */
[----:B------:R-:W-:Y:S02]  /*1f920*/  F2FP.BF16.F32.PACK_AB R30, RZ, R30 ;  /* 0x0000001eff1e723e */ /* 0x000fe400000010ff */
[----:B------:R-:W-:Y:S02]  /*1f930*/  IADD3.X R11, R5, UR4, RZ, P6, !PT ;  /* 0x00000004050b7c10 */ /* 0x000fe4000b7fe4ff */
[----:B------:R-:W-:Y:S01]  /*1f940*/  F2FP.BF16.F32.PACK_AB R31, RZ, R31 ;  /* 0x0000001fff1f723e */ /* 0x000fe200000010ff */
[----:B------:R-:W-:Y:S01]  /*1f950*/  @P5 STG.E.U16 desc[UR44][R4.64+0x12], R29 ;  /* 0x0000121d04005986 */ /* 0x000fe2000c10152c */
[----:B------:R-:W-:Y:S02]  /*1f960*/  F2FP.BF16.F32.PACK_AB R32, RZ, R32 ;  /* 0x00000020ff20723e */ /* 0x000fe400000010ff */
[C---:B------:R-:W-:Y:S01]  /*1f970*/  ISETP.GT.AND P5, PT, R0.reuse, 0x11, P1 ;  /* 0x000000110000780c */ /* 0x040fe20000fa4270 */
[----:B------:R-:W-:Y:S01]  /*1f980*/  @P2 STG.E.U16 desc[UR44][R10.64+0x10], R30 ;  /* 0x0000101e0a002986 */ /* 0x000fe2000c10152c */
[----:B------:R-:W-:Y:S01]  /*1f990*/  ISETP.GT.AND P2, PT, R0, 0x10, P0 ;  /* 0x000000100000780c */ /* 0x000fe20000744270 */
[----:B------:R-:W-:-:S02]  /*1f9a0*/  FMUL R33, R33, R2 ;  /* 0x0000000221217220 */ /* 0x000fc40000400000 */
[----:B------:R-:W-:Y:S01]  /*1f9b0*/  @P3 STG.E.U16 desc[UR44][R6.64+0x12], R31 ;  /* 0x0000121f06003986 */ /* 0x000fe2000c10152c */
[----:B------:R-:W-:Y:S01]  /*1f9c0*/  ISETP.GT.AND P3, PT, R0, 0x11, P0 ;  /* 0x000000110000780c */ /* 0x000fe20000764270 */
[-C--:B------:R-:W-:Y:S02]  /*1f9d0*/  FMUL R34, R34, R2.reuse ;  /* 0x0000000222227220 */ /* 0x080fe40000400000 */
[----:B------:R-:W-:Y:S01]  /*1f9e0*/  @P4 STG.E.U16 desc[UR44][R4.64+0x20], R32 ;  /* 0x0000202004004986 */ /* 0x000fe2000c10152c */
[----:B------:R-:W-:Y:S01]  /*1f9f0*/  ISETP.GT.AND P4, PT, R0, 0x18, P1 ;  /* 0x000000180000780c */ /* 0x000fe20000f84270 */
[-C--:B------:R-:W-:Y:S01]  /*1fa00*/  FMUL R35, R35, R2.reuse ;  /* 0x0000000223237220 */ /* 0x080fe20000400000 */
[----:B------:R-:W-:Y:S01]  /*1fa10*/  FMUL R36, R36, R2 ;  /* 0x0000000224247220 */ /* 0x000fe20000400000 */
[----:B------:R-:W-:Y:S02]  /*1fa20*/  F2FP.BF16.F32.PACK_AB R33, RZ, R33 ;  /* 0x00000021ff21723e */ /* 0x000fe400000010ff */
[----:B------:R-:W-:-:S02]  /*1fa30*/  F2FP.BF16.F32.PACK_AB R34, RZ, R34 ;  /* 0x00000022ff22723e */ /* 0x000fc400000010ff */
[----:B------:R-:W-:Y:S01]  /*1fa40*/  F2FP.BF16.F32.PACK_AB R35, RZ, R35 ;  /* 0x00000023ff23723e */ /* 0x000fe200000010ff */
[----:B------:R-:W-:Y:S01]  /*1fa50*/  @P5 STG.E.U16 desc[UR44][R4.64+0x22], R33 ;  /* 0x0000222104005986 */ /* 0x000fe2000c10152c */
[----:B------:R-:W-:Y:S02]  /*1fa60*/  F2FP.BF16.F32.PACK_AB R36, RZ, R36 ;  /* 0x00000024ff24723e */ /* 0x000fe400000010ff */
[C---:B------:R-:W-:Y:S01]  /*1fa70*/  ISETP.GT.AND P5, PT, R0.reuse, 0x19, P1 ;  /* 0x000000190000780c */ /* 0x040fe20000fa4270 */
[----:B------:R-:W-:Y:S01]  /*1fa80*/  @P2 STG.E.U16 desc[UR44][R6.64+0x20], R34 ;  /* 0x0000202206002986 */ /* 0x000fe2000c10152c */
[C---:B------:R-:W-:Y:S01]  /*1fa90*/  ISETP.GT.AND P2, PT, R0.reuse, 0x18, P0 ;  /* 0x000000180000780c */ /* 0x040fe20000744270 */
[-C--:B------:R-:W-:Y:S02]  /*1faa0*/  FMUL R37, R37, R2.reuse ;  /* 0x0000000225257220 */ /* 0x080fe40000400000 */
[----:B------:R-:W-:Y:S01]  /*1fab0*/  @P3 STG.E.U16 desc[UR44][R6.64+0x22], R35 ;  /* 0x0000222306003986 */ /* 0x000fe2000c10152c */
[----:B------:R-:W-:Y:S01]  /*1fac0*/  ISETP.GT.AND P3, PT, R0, 0x19, P0 ;  /* 0x000000190000780c */ /* 0x000fe20000764270 */
[----:B------:R-:W-:-:S02]  /*1fad0*/  FMUL R38, R38, R2 ;  /* 0x0000000226267220 */ /* 0x000fc40000400000 */
[----:B------:R-:W-:Y:S01]  /*1fae0*/  @P4 STG.E.U16 desc[UR44][R4.64+0x30], R36 ;  /* 0x0000302404004986 */ /* 0x000fe2000c10152c */
[----:B------:R-:W-:Y:S01]  /*1faf0*/  ISETP.GT.AND P4, PT, R0, 0x20, P1 ;  /* 0x000000200000780c */ /* 0x000fe20000f84270 */
[-C--:B------:R-:W-:Y:S01]  /*1fb00*/  FMUL R39, R39, R2.reuse ;  /* 0x0000000227277220 */ /* 0x080fe20000400000 */
[----:B------:R-:W-:Y:S01]  /*1fb10*/  FMUL R40, R40, R2 ;  /* 0x0000000228287220 */ /* 0x000fe20000400000 */
[----:B------:R-:W-:Y:S02]  /*1fb20*/  F2FP.BF16.F32.PACK_AB R37, RZ, R37 ;  /* 0x00000025ff25723e */ /* 0x000fe400000010ff */
[----:B------:R-:W-:Y:S02]  /*1fb30*/  F2FP.BF16.F32.PACK_AB R38, RZ, R38 ;  /* 0x00000026ff26723e */ /* 0x000fe400000010ff */
[----:B------:R-:W-:Y:S01]  /*1fb40*/  F2FP.BF16.F32.PACK_AB R39, RZ, R39 ;  /* 0x00000027ff27723e */ /* 0x000fe200000010ff */
[----:B------:R-:W-:Y:S01]  /*1fb50*/  @P5 STG.E.U16 desc[UR44][R4.64+0x32], R37 ;  /* 0x0000322504005986 */ /* 0x000fe2000c10152c */
[----:B------:R-:W-:-:S02]  /*1fb60*/  F2FP.BF16.F32.PACK_AB R40, RZ, R40 ;  /* 0x00000028ff28723e */ /* 0x000fc400000010ff */
[C---:B------:R-:W-:Y:S01]  /*1fb70*/  ISETP.GT.AND P5, PT, R0.reuse, 0x21, P1 ;  /* 0x000000210000780c */ /* 0x040fe20000fa4270 */
[----:B------:R-:W-:Y:S01]  /*1fb80*/  @P2 STG.E.U16 desc[UR44][R6.64+0x30], R38 ;  /* 0x0000302606002986 */ /* 0x000fe2000c10152c */
[C---:B------:R-:W-:Y:S01]  /*1fb90*/  ISETP.GT.AND P2, PT, R0.reuse, 0x20, P0 ;  /* 0x000000200000780c */ /* 0x040fe20000744270 */
[-C--:B------:R-:W-:Y:S02]  /*1fba0*/  FMUL R41, R41, R2.reuse ;  /* 0x0000000229297220 */ /* 0x080fe40000400000 */
[----:B------:R-:W-:Y:S01]  /*1fbb0*/  @P3 STG.E.U16 desc[UR44][R6.64+0x32], R39 ;  /* 0x0000322706003986 */ /* 0x000fe2000c10152c */
[----:B------:R-:W-:Y:S01]  /*1fbc0*/  ISETP.GT.AND P3, PT, R0, 0x21, P0 ;  /* 0x000000210000780c */ /* 0x000fe20000764270 */
[-C--:B------:R-:W-:Y:S02]  /*1fbd0*/  FMUL R42, R42, R2.reuse ;  /* 0x000000022a2a7220 */ /* 0x080fe40000400000 */
[----:B------:R-:W-:Y:S01]  /*1fbe0*/  @P4 STG.E.U16 desc[UR44][R4.64+0x40], R40 ;  /* 0x0000402804004986 */ /* 0x000fe2000c10152c */
[----:B------:R-:W-:Y:S01]  /*1fbf0*/  ISETP.GT.AND P4, PT, R0, 0x28, P1 ;  /* 0x000000280000780c */ /* 0x000fe20000f84270 */
[-C--:B------:R-:W-:Y:S01]  /*1fc00*/  FMUL R43, R43, R2.reuse ;  /* 0x000000022b2b7220 */ /* 0x080fe20000400000 */
[----:B------:R-:W-:Y:S01]  /*1fc10*/  FMUL R44, R44, R2 ;  /* 0x000000022c2c7220 */ /* 0x000fe20000400000 */
[----:B------:R-:W-:-:S02]  /*1fc20*/  F2FP.BF16.F32.PACK_AB R41, RZ, R41 ;  /* 0x00000029ff29723e */ /* 0x000fc400000010ff */
[----:B------:R-:W-:Y:S02]  /*1fc30*/  F2FP.BF16.F32.PACK_AB R42, RZ, R42 ;  /* 0x0000002aff2a723e */ /* 0x000fe400000010ff */
        /* <DEDUP_REMOVED lines=357> */
[----:B------:R-:W-:Y:S01]  /*21290*/  ISETP.GT.AND P2, PT, R0, 0xd8, P0 ;  /* 0x000000d80000780c */ /* 0x000fe20000744270 */
[-C--:B------:R-:W-:Y:S02]  /*212a0*/  FMUL R133, R133, R2.reuse ;  /* 0x0000000285857220 */ /* 0x080fe40000400000 */
[----:B------:R-:W-:Y:S01]  /*212b0*/  @P3 STG.E.U16 desc[UR44][R6.64+0x1a2], R131 ;  /* 0x0001a28306003986 */ /* 0x000fe2000c10152c */
[----:B------:R-:W-:-:S03]  /*212c0*/  FMUL R134, R134, R2 ;  /* 0x0000000286867220 */ /* 0x000fc60000400000 */
[----:B------:R-:W-:Y:S01]  /*212d0*/  @P4 STG.E.U16 desc[UR44][R4.64+0x1b0], R132 ;  /* 0x0001b08404004986 */ /* 0x000fe2000c10152c */
[C---:B------:R-:W-:Y:S01]  /*212e0*/  ISETP.GT.AND P4, PT, R0.reuse, 0xd9, P0 ;  /* 0x000000d90000780c */ /* 0x040fe20000784270 */
[----:B------:R-:W-:Y:S01]  /*212f0*/  FMUL R135, R135, R2 ;  /* 0x0000000287877220 */ /* 0x000fe20000400000 */
[----:B------:R-:W-:Y:S02]  /*21300*/  F2FP.BF16.F32.PACK_AB R133, RZ, R133 ;  /* 0x00000085ff85723e */ /* 0x000fe400000010ff */
[----:B------:R-:W-:Y:S02]  /*21310*/  F2FP.BF16.F32.PACK_AB R134, RZ, R134 ;  /* 0x00000086ff86723e */ /* 0x000fe400000010ff */
[----:B------:R-:W-:Y:S01]  /*21320*/  F2FP.BF16.F32.PACK_AB R135, RZ, R135 ;  /* 0x00000087ff87723e */ /* 0x000fe200000010ff */
[----:B------:R-:W-:Y:S01]  /*21330*/  @P5 STG.E.U16 desc[UR44][R4.64+0x1b2], R133 ;  /* 0x0001b28504005986 */ /* 0x000fe2000c10152c */
[----:B------:R-:W-:-:S03]  /*21340*/  ISETP.GT.AND P5, PT, R0, 0xe0, P1 ;  /* 0x000000e00000780c */ /* 0x000fc60000fa4270 */
[----:B------:R-:W-:Y:S01]  /*21350*/  @P2 STG.E.U16 desc[UR44][R6.64+0x1b0], R134 ;  /* 0x0001b08606002986 */ /* 0x000fe2000c10152c */
[----:B------:R-:W-:Y:S01]  /*21360*/  ISETP.GT.AND P2, PT, R0, 0xe1, P1 ;  /* 0x000000e10000780c */ /* 0x000fe20000f44270 */
[-C--:B------:R-:W-:Y:S01]  /*21370*/  FMUL R136, R136, R2.reuse ;  /* 0x0000000288887220 */ /* 0x080fe20000400000 */
[C---:B------:R-:W-:Y:S01]  /*21380*/  ISETP.GT.AND P3, PT, R0.reuse, 0xe0, P0 ;  /* 0x000000e00000780c */ /* 0x040fe20000764270 */
[----:B------:R-:W-:Y:S01]  /*21390*/  @P4 STG.E.U16 desc[UR44][R6.64+0x1b2], R135 ;  /* 0x0001b28706004986 */ /* 0x000fe2000c10152c */
[-C--:B------:R-:W-:Y:S01]  /*213a0*/  FMUL R137, R137, R2.reuse ;  /* 0x0000000289897220 */ /* 0x080fe20000400000 */
[----:B------:R-:W-:Y:S01]  /*213b0*/  ISETP.GT.AND P4, PT, R0, 0xe1, P0 ;  /* 0x000000e10000780c */ /* 0x000fe20000784270 */
[-C--:B------:R-:W-:Y:S01]  /*213c0*/  FMUL R138, R138, R2.reuse ;  /* 0x000000028a8a7220 */ /* 0x080fe20000400000 */
[----:B------:R-:W-:Y:S01]  /*213d0*/  FMUL R139, R139, R2 ;  /* 0x000000028b8b7220 */ /* 0x000fe20000400000 */
[----:B------:R-:W-:Y:S02]  /*213e0*/  F2FP.BF16.F32.PACK_AB R136, RZ, R136 ;  /* 0x00000088ff88723e */ /* 0x000fe400000010ff */
[----:B------:R-:W-:-:S02]  /*213f0*/  F2FP.BF16.F32.PACK_AB R137, RZ, R137 ;  /* 0x00000089ff89723e */ /* 0x000fc400000010ff */
[----:B------:R-:W-:Y:S02]  /*21400*/  F2FP.BF16.F32.PACK_AB R138, RZ, R138 ;  /* 0x0000008aff8a723e */ /* 0x000fe400000010ff */
[----:B------:R-:W-:Y:S01]  /*21410*/  F2FP.BF16.F32.PACK_AB R139, RZ, R139 ;  /* 0x0000008bff8b723e */ /* 0x000fe200000010ff */
[----:B------:R-:W-:Y:S01]  /*21420*/  @P5 STG.E.U16 desc[UR44][R4.64+0x1c0], R136 ;  /* 0x0001c08804005986 */ /* 0x000fe2000c10152c */
[----:B------:R-:W-:-:S03]  /*21430*/  ISETP.GT.AND P5, PT, R0, 0xe9, P1 ;  /* 0x000000e90000780c */ /* 0x000fc60000fa4270 */
[----:B------:R-:W-:Y:S01]  /*21440*/  @P2 STG.E.U16 desc[UR44][R4.64+0x1c2], R137 ;  /* 0x0001c28904002986 */ /* 0x000fe2000c10152c */
[C---:B------:R-:W-:Y:S02]  /*21450*/  ISETP.GT.AND P2, PT, R0.reuse, 0xe8, P1 ;  /* 0x000000e80000780c */ /* 0x040fe40000f44270 */
[C---:B------:R-:W-:Y:S01]  /*21460*/  ISETP.GT.AND P6, PT, R0.reuse, 0xe8, P0 ;  /* 0x000000e80000780c */ /* 0x040fe200007c4270 */
[----:B------:R-:W-:Y:S01]  /*21470*/  @P3 STG.E.U16 desc[UR44][R6.64+0x1c0], R138 ;  /* 0x0001c08a06003986 */ /* 0x000fe2000c10152c */
[----:B------:R-:W-:Y:S01]  /*21480*/  ISETP.GT.AND P3, PT, R0, 0xe9, P0 ;  /* 0x000000e90000780c */ /* 0x000fe20000764270 */
[-C--:B------:R-:W-:Y:S01]  /*21490*/  FMUL R140, R140, R2.reuse ;  /* 0x000000028c8c7220 */ /* 0x080fe20000400000 */
[-C--:B------:R-:W-:Y:S01]  /*214a0*/  FMUL R141, R141, R2.reuse ;  /* 0x000000028d8d7220 */ /* 0x080fe20000400000 */
[----:B------:R-:W-:Y:S01]  /*214b0*/  @P4 STG.E.U16 desc[UR44][R6.64+0x1c2], R139 ;  /* 0x0001c28b06004986 */ /* 0x000fe2000c10152c */
[----:B------:R-:W-:Y:S01]  /*214c0*/  ISETP.GT.AND P4, PT, R0, 0xf0, P1 ;  /* 0x000000f00000780c */ /* 0x000fe20000f84270 */
[-C--:B------:R-:W-:Y:S01]  /*214d0*/  FMUL R142, R142, R2.reuse ;  /* 0x000000028e8e7220 */ /* 0x080fe20000400000 */
[-C--:B------:R-:W-:Y:S01]  /*214e0*/  FMUL R143, R143, R2.reuse ;  /* 0x000000028f8f7220 */ /* 0x080fe20000400000 */
[----:B------:R-:W-:Y:S01]  /*214f0*/  FMUL R144, R144, R2 ;  /* 0x0000000290907220 */ /* 0x000fe20000400000 */
[----:B------:R-:W-:-:S02]  /*21500*/  F2FP.BF16.F32.PACK_AB R140, RZ, R140 ;  /* 0x0000008cff8c723e */ /* 0x000fc400000010ff */
[----:B------:R-:W-:Y:S02]  /*21510*/  F2FP.BF16.F32.PACK_AB R141, RZ, R141 ;  /* 0x0000008dff8d723e */ /* 0x000fe400000010ff */
[----:B------:R-:W-:Y:S02]  /*21520*/  F2FP.BF16.F32.PACK_AB R142, RZ, R142 ;  /* 0x0000008eff8e723e */ /* 0x000fe400000010ff */
[----:B------:R-:W-:Y:S02]  /*21530*/  F2FP.BF16.F32.PACK_AB R143, RZ, R143 ;  /* 0x0000008fff8f723e */ /* 0x000fe400000010ff */
[----:B------:R-:W-:Y:S01]  /*21540*/  F2FP.BF16.F32.PACK_AB R144, RZ, R144 ;  /* 0x00000090ff90723e */ /* 0x000fe200000010ff */
[----:B------:R-:W-:Y:S01]  /*21550*/  @P2 STG.E.U16 desc[UR44][R4.64+0x1d0], R140 ;  /* 0x0001d08c04002986 */ /* 0x000fe2000c10152c */
[----:B------:R-:W-:-:S03]  /*21560*/  ISETP.GT.AND P2, PT, R0, 0xf1, P1 ;  /* 0x000000f10000780c */ /* 0x000fc60000f44270 */
[----:B------:R-:W-:Y:S01]  /*21570*/  @P5 STG.E.U16 desc[UR44][R4.64+0x1d2], R141 ;  /* 0x0001d28d04005986 */ /* 0x000fe2000c10152c */
[----:B------:R-:W-:-:S03]  /*21580*/  ISETP.GT.AND P5, PT, R0, 0xf0, P0 ;  /* 0x000000f00000780c */ /* 0x000fc600007a4270 */
[----:B------:R-:W-:Y:S01]  /*21590*/  @P6 STG.E.U16 desc[UR44][R6.64+0x1d0], R142 ;  /* 0x0001d08e06006986 */ /* 0x000fe2000c10152c */
[----:B------:R-:W-:-:S03]  /*215a0*/  FMUL R145, R145, R2 ;  /* 0x0000000291917220 */ /* 0x000fc60000400000 */
[----:B------:R-:W-:Y:S01]  /*215b0*/  @P3 STG.E.U16 desc[UR44][R6.64+0x1d2], R143 ;  /* 0x0001d28f06003986 */ /* 0x000fe2000c10152c */
[----:B------:R-:W-:-:S03]  /*215c0*/  ISETP.GT.AND P3, PT, R0, 0xf8, P1 ;  /* 0x000000f80000780c */ /* 0x000fc60000f64270 */
[----:B------:R-:W-:Y:S01]  /*215d0*/  @P4 STG.E.U16 desc[UR44][R4.64+0x1e0], R144 ;  /* 0x0001e09004004986 */ /* 0x000fe2000c10152c */
[----:B------:R-:W-:Y:S01]  /*215e0*/  ISETP.GT.AND P4, PT, R0, 0xf1, P0 ;  /* 0x000000f10000780c */ /* 0x000fe20000784270 */
[-C--:B------:R-:W-:Y:S01]  /*215f0*/  FMUL R146, R146, R2.reuse ;  /* 0x0000000292927220 */ /* 0x080fe20000400000 */
[C---:B------:R-:W-:Y:S01]  /*21600*/  ISETP.GT.AND P1, PT, R0.reuse, 0xf9, P1 ;  /* 0x000000f90000780c */ /* 0x040fe20000f24270 */
[-C--:B------:R-:W-:Y:S01]  /*21610*/  FMUL R147, R147, R2.reuse ;  /* 0x0000000293937220 */ /* 0x080fe20000400000 */
[----:B------:R-:W-:Y:S01]  /*21620*/  ISETP.GT.AND P6, PT, R0, 0xf8, P0 ;  /* 0x000000f80000780c */ /* 0x000fe200007c4270 */
[-C--:B------:R-:W-:Y:S01]  /*21630*/  FMUL R148, R148, R2.reuse ;  /* 0x0000000294947220 */ /* 0x080fe20000400000 */
[----:B------:R-:W-:Y:S01]  /*21640*/  FMUL R149, R149, R2 ;  /* 0x0000000295957220 */ /* 0x000fe20000400000 */
[----:B------:R-:W-:Y:S02]  /*21650*/  F2FP.BF16.F32.PACK_AB R145, RZ, R145 ;  /* 0x00000091ff91723e */ /* 0x000fe400000010ff */
[----:B------:R-:W-:-:S02]  /*21660*/  F2FP.BF16.F32.PACK_AB R146, RZ, R146 ;  /* 0x00000092ff92723e */ /* 0x000fc400000010ff */
[----:B------:R-:W-:Y:S02]  /*21670*/  ISETP.GT.AND P0, PT, R0, 0xf9, P0 ;  /* 0x000000f90000780c */ /* 0x000fe40000704270 */
[----:B------:R-:W-:Y:S01]  /*21680*/  F2FP.BF16.F32.PACK_AB R147, RZ, R147 ;  /* 0x00000093ff93723e */ /* 0x000fe200000010ff */
[----:B------:R-:W-:Y:S01]  /*21690*/  FMUL R150, R150, R2 ;  /* 0x0000000296967220 */ /* 0x000fe20000400000 */
[----:B------:R-:W-:Y:S02]  /*216a0*/  F2FP.BF16.F32.PACK_AB R148, RZ, R148 ;  /* 0x00000094ff94723e */ /* 0x000fe400000010ff */
[----:B------:R-:W-:Y:S01]  /*216b0*/  F2FP.BF16.F32.PACK_AB R149, RZ, R149 ;  /* 0x00000095ff95723e */ /* 0x000fe200000010ff */
[----:B------:R-:W-:Y:S01]  /*216c0*/  FMUL R151, R151, R2 ;  /* 0x0000000297977220 */ /* 0x000fe20000400000 */
[----:B------:R-:W-:Y:S01]  /*216d0*/  @P2 STG.E.U16 desc[UR44][R4.64+0x1e2], R145 ;  /* 0x0001e29104002986 */ /* 0x000fe2000c10152c */
[----:B------:R-:W-:-:S03]  /*216e0*/  F2FP.BF16.F32.PACK_AB R150, RZ, R150 ;  /* 0x00000096ff96723e */ /* 0x000fc600000010ff */
[----:B------:R-:W-:Y:S01]  /*216f0*/  @P5 STG.E.U16 desc[UR44][R6.64+0x1e0], R146 ;  /* 0x0001e09206005986 */ /* 0x000fe2000c10152c */
[----:B------:R-:W-:-:S03]  /*21700*/  F2FP.BF16.F32.PACK_AB R151, RZ, R151 ;  /* 0x00000097ff97723e */ /* 0x000fc600000010ff */
[----:B------:R-:W-:Y:S04]  /*21710*/  @P4 STG.E.U16 desc[UR44][R6.64+0x1e2], R147 ;  /* 0x0001e29306004986 */ /* 0x000fe8000c10152c */
[----:B------:R-:W-:Y:S04]  /*21720*/  @P3 STG.E.U16 desc[UR44][R4.64+0x1f0], R148 ;  /* 0x0001f09404003986 */ /* 0x000fe8000c10152c */
[----:B------:R0:W-:Y:S02]  /*21730*/  @P1 STG.E.U16 desc[UR44][R4.64+0x1f2], R149 ;  /* 0x0001f29504001986 */ /* 0x0001e4000c10152c */
[----:B0-----:R-:W-:Y:S01]  /*21740*/  @P6 MOV R4, R6 ;  /* 0x0000000600046202 */ /* 0x001fe20000000f00 */
[----:B------:R-:W-:-:S05]  /*21750*/  @P6 IMAD.MOV.U32 R5, RZ, RZ, R7 ;  /* 0x000000ffff056224 */ /* 0x000fca00078e0007 */
[----:B------:R0:W-:Y:S04]  /*21760*/  @P6 STG.E.U16 desc[UR44][R4.64+0x1f0], R150 ;  /* 0x0001f09604006986 */ /* 0x0001e8000c10152c */
[----:B------:R0:W-:Y:S02]  /*21770*/  @P0 STG.E.U16 desc[UR44][R6.64+0x1f2], R151 ;  /* 0x0001f29706000986 */ /* 0x0001e4000c10152c */
.L_x_536:
[----:B------:R-:W-:Y:S05]  /*21780*/  BSYNC B0 ;  /* 0x0000000000007941 */ /* 0x000fea0003800000 */
.L_x_28:
[----:B0-----:R-:W2:Y:S04]  /*21790*/  LDL.LU R5, [R1+0x200] ;  /* 0x0002000001057983 */ /* 0x001ea80000300800 */
[----:B------:R-:W2:Y:S01]  /*217a0*/  LDL.LU R4, [R1+0x204] ;  /* 0x0002040001047983 */ /* 0x000ea20000300800 */
[----:B------:R-:W-:Y:S01]  /*217b0*/  ULDC UR4, c[0x0][0xc] ;  /* 0x0000030000047ab9 */ /* 0x000fe20000000800 */
[----:B------:R-:W-:Y:S01]  /*217c0*/  ULDC UR5, c[0x0][0x10] ;  /* 0x0000040000057ab9 */ /* 0x000fe20000000800 */
[----:B-----5:R-:W2:Y:S01]  /*217d0*/  LDC R3, c[0x0][0x14] ;  /* 0x00000500ff037b82 */ /* 0x020ea20000000800 */
[----:B------:R-:W-:Y:S01]  /*217e0*/  UIMAD.WIDE.U32 UR4, UR4, UR5, URZ ;  /* 0x00000005040472a5 */ /* 0x000fe2000f8e003f */
[----:B----4-:R-:W-:Y:S01]  /*217f0*/  PRMT R0, RZ, 0x7610, R0 ;  /* 0x00007610ff007816 */ /* 0x010fe20000000000 */
[----:B------:R-:W-:Y:S01]  /*21800*/  UMOV UR41, 0xffffffff ;  /* 0xffffffff00297882 */ /* 0x000fe20000000000 */
[----:B------:R-:W-:-:S03]  /*21810*/  UMOV UR42, 0xffffffff ;  /* 0xffffffff002a7882 */ /* 0x000fc60000000000 */
[----:B--2---:R-:W-:-:S04]  /*21820*/  IMAD.WIDE.U32 R4, R3, UR4, R4 ;  /* 0x0000000403047c25 */ /* 0x004fc8000f8e0004 */
[----:B------:R-:W-:Y:S01]  /*21830*/  IMAD R3, R3, UR5, RZ ;  /* 0x0000000503037c24 */ /* 0x000fe2000f8e02ff */
[----:B------:R-:W-:Y:S01]  /*21840*/  MOV R7, R4 ;  /* 0x0000000400077202 */ /* 0x000fe20000000f00 */
[----:B------:R-:W-:Y:S02]  /*21850*/  ULDC.64 UR4, c[0x0][0x650] ;  /* 0x0001940000047ab9 */ /* 0x000fe40000000a00 */
[----:B------:R-:W-:Y:S01]  /*21860*/  IMAD.IADD R6, R5, 0x1, R3 ;  /* 0x0000000105067824 */ /* 0x000fe200078e0203 */
[----:B------:R-:W-:-:S04]  /*21870*/  ISETP.GE.U32.AND P0, PT, R4, UR4, PT ;  /* 0x0000000404007c0c */ /* 0x000fc8000bf06070 */
[----:B------:R0:W-:Y:S01]  /*21880*/  STL [R1+0x200], R6 ;  /* 0x0002000601007387 */ /* 0x0001e20000100800 */
[----:B------:R-:W-:-:S03]  /*21890*/  ISETP.GE.U32.AND.EX P0, PT, R6, UR5, PT, P0 ;  /* 0x0000000506007c0c */ /* 0x000fc6000bf06100 */
[----:B------:R0:W-:Y:S10]  /*218a0*/  STL [R1+0x204], R7 ;  /* 0x0002040701007387 */ /* 0x0001f40000100800 */
[----:B0-----:R-:W-:Y:S05]  /*218b0*/  @P0 BRA `(.L_x_537) ;  /* 0x0000000400880947 */ /* 0x001fea0003800000 */
[----:B------:R-:W0:Y:S01]  /*218c0*/  S2UR UR6, SR_CTAID.X ;  /* 0x00000000000679c3 */ /* 0x000e220000002500 */
[----:B------:R-:W-:Y:S01]  /*218d0*/  ULDC.64 UR12, c[0x0][0x628] ;  /* 0x00018a00000c7ab9 */ /* 0x000fe20000000a00 */
[----:B------:R-:W-:Y:S01]  /*218e0*/  ULDC UR4, c[0x0][0x150] ;  /* 0x0000540000047ab9 */ /* 0x000fe20000000800 */
[----:B------:R-:W-:Y:S01]  /*218f0*/  ISETP.NE.U32.AND P0, PT, RZ, UR12, PT ;  /* 0x0000000cff007c0c */ /* 0x000fe2000bf05070 */
[----:B------:R-:W-:Y:S01]  /*21900*/  ULDC UR15, c[0x0][0x630] ;  /* 0x00018c00000f7ab9 */ /* 0x000fe20000000800 */
[C---:B------:R-:W-:Y:S01]  /*21910*/  R2UR UR16, R7.reuse ;  /* 0x00000000071072ca */ /* 0x040fe200000e0000 */
[----:B------:R-:W-:Y:S01]  /*21920*/  ULDC UR19, c[0x0][0x154] ;  /* 0x0000550000137ab9 */ /* 0x000fe20000000800 */
[----:B------:R-:W-:Y:S01]  /*21930*/  ISETP.NE.AND.EX P0, PT, RZ, UR13, PT, P0 ;  /* 0x0000000dff007c0c */ /* 0x000fe2000bf05300 */
[----:B------:R-:W2:Y:S01]  /*21940*/  S2UR UR18, SR_CTAID.Y ;  /* 0x00000000001279c3 */ /* 0x000ea20000002600 */
[----:B------:R-:W-:Y:S02]  /*21950*/  R2UR UR17, R6 ;  /* 0x00000000061172ca */ /* 0x000fe400000e0000 */
[----:B------:R-:W-:-:S02]  /*21960*/  R2UR UR10, R7 ;  /* 0x00000000070a72ca */ /* 0x000fc400000e0000 */
[----:B------:R-:W-:Y:S02]  /*21970*/  R2UR UR11, R6 ;  /* 0x00000000060b72ca */ /* 0x000fe400000e0000 */
[----:B0-----:R-:W-:-:S05]  /*21980*/  I2FP.F32.U32 R0, UR6 ;  /* 0x0000000600007c45 */ /* 0x001fca0008201000 */
[----:B------:R-:W-:-:S04]  /*21990*/  FMUL R0, R0, UR4 ;  /* 0x0000000400007c20 */ /* 0x000fc80008400000 */
[----:B------:R0:W4:Y:S01]  /*219a0*/  F2I.U32.TRUNC.NTZ R3, R0 ;  /* 0x0000000000037305 */ /* 0x000122000020f000 */
[----:B--2---:R-:W-:Y:S05]  /*219b0*/  @!P0 BRA `(.L_x_538) ;  /* 0x0000000000308947 */ /* 0x004fea0003800000 */
        /* <DEDUP_REMOVED lines=12> */
.L_x_538:
[----:B------:R-:W-:Y:S01]  /*21a80*/  USHF.R.U64 UR42, UR10, UR15, UR11 ;  /* 0x0000000f0a2a7299 */ /* 0x000fe2000800120b */
[----:B0-----:R-:W-:Y:S01]  /*21a90*/  I2FP.F32.U32 R0, UR18 ;  /* 0x0000001200007c45 */ /* 0x001fe20008201000 */
[----:B------:R-:W-:Y:S02]  /*21aa0*/  USHF.R.U32.HI UR4, URZ, UR15, UR11 ;  /* 0x0000000f3f047299 */ /* 0x000fe4000801160b */
        /* <DEDUP_REMOVED lines=8> */
[----:B------:R-:W-:Y:S01]  /*21b30*/  UIMAD.WIDE.U32 UR8, UR10, UR12, UR8 ;  /* 0x0000000c0a0872a5 */ /* 0x000fe2000f8e0008 */
[----:B----4-:R-:W-:Y:S01]  /*21b40*/  R2UR UR12, R3 ;  /* 0x00000000030c72ca */ /* 0x010fe200000e0000 */
[----:B------:R-:W-:Y:S01]  /*21b50*/  UIMAD UR10, UR10, UR13, UR4 ;  /* 0x0000000d0a0a72a4 */ /* 0x000fe2000f8e0204 */
[----:B------:R-:W-:Y:S01]  /*21b60*/  ULDC UR11, c[0x0][0x618] ;  /* 0x00018600000b7ab9 */ /* 0x000fe20000000800 */
[----:B------:R-:W-:Y:S02]  /*21b70*/  ULDC UR21, c[0x0][0x658] ;  /* 0x0001960000157ab9 */ /* 0x000fe40000000800 */
[----:B------:R-:W-:Y:S01]  /*21b80*/  UIADD3 UR9, UR9, UR10, URZ ;  /* 0x0000000a09097290 */ /* 0x000fe2000fffe03f */
[----:B------:R-:W-:Y:S01]  /*21b90*/  UMOV UR15, 0xffffffff ;  /* 0xffffffff000f7882 */ /* 0x000fe20000000000 */
[----:B------:R-:W-:Y:S01]  /*21ba0*/  ULDC.64 UR4, c[0x0][0x640] ;  /* 0x0001900000047ab9 */ /* 0x000fe20000000a00 */
[----:B------:R-:W-:Y:S01]  /*21bb0*/  USHF.L.U32 UR15, UR15, UR21, URZ ;  /* 0x000000150f0f7299 */ /* 0x000fe2000800063f */
[----:B------:R-:W-:Y:S01]  /*21bc0*/  ISETP.NE.U32.AND P0, PT, RZ, UR4, PT ;  /* 0x00000004ff007c0c */ /* 0x000fe2000bf05070 */
[----:B------:R-:W-:-:S02]  /*21bd0*/  USHF.R.U64 UR16, UR8, UR11, UR9 ;  /* 0x0000000b08107299 */ /* 0x000fc40008001209 */
[----:B------:R-:W-:Y:S01]  /*21be0*/  USHF.R.U32.HI UR8, URZ, UR11, UR9 ;  /* 0x0000000b3f087299 */ /* 0x000fe20008011609 */
[----:B0-----:R-:W-:Y:S01]  /*21bf0*/  R2UR UR14, R0 ;  /* 0x00000000000e72ca */ /* 0x001fe200000e0000 */
[----:B------:R-:W-:Y:S01]  /*21c00*/  ULDC UR17, c[0x0][0x608] ;  /* 0x0001820000117ab9 */ /* 0x000fe20000000800 */
[----:B------:R-:W-:Y:S01]  /*21c10*/  ULOP3.LUT UR40, URZ, UR15, URZ, 0x33, !UPT ;  /* 0x0000000f3f287292 */ /* 0x000fe2000f8e333f */
[----:B------:R-:W-:Y:S01]  /*21c20*/  ISETP.NE.AND.EX P0, PT, RZ, UR5, PT, P0 ;  /* 0x00000005ff007c0c */ /* 0x000fe2000bf05300 */
[----:B------:R-:W-:Y:S02]  /*21c30*/  USHF.R.U64 UR15, UR16, UR17, UR8 ;  /* 0x00000011100f7299 */ /* 0x000fe40008001208 */
[----:B------:R-:W-:Y:S02]  /*21c40*/  USHF.R.U32.HI UR8, URZ, UR17, UR8 ;  /* 0x000000113f087299 */ /* 0x000fe40008011608 */
[----:B------:R-:W-:Y:S02]  /*21c50*/  UIADD3 UR12, -UR12, URZ, URZ ;  /* 0x0000003f0c0c7290 */ /* 0x000fe4000fffe13f */
[----:B------:R-:W-:Y:S01]  /*21c60*/  USHF.R.U64 UR17, UR15, UR21, UR8 ;  /* 0x000000150f117299 */ /* 0x000fe20008001208 */
[----:B------:R-:W-:Y:S01]  /*21c70*/  UMOV UR19, 0x1 ;  /* 0x0000000100137882 */ /* 0x000fe20000000000 */
[----:B------:R-:W-:Y:S01]  /*21c80*/  ULDC UR13, c[0x0][0x144] ;  /* 0x00005100000d7ab9 */ /* 0x000fe20000000800 */
[----:B------:R-:W-:Y:S01]  /*21c90*/  ULDC UR7, c[0x0][0x600] ;  /* 0x0001800000077ab9 */ /* 0x000fe20000000800 */
[----:B------:R-:W-:-:S02]  /*21ca0*/  USHF.L.U32 UR24, UR19, UR21, URZ ;  /* 0x0000001513187299 */ /* 0x000fc4000800063f */
[----:B------:R-:W-:Y:S02]  /*21cb0*/  USHF.R.U32.HI UR8, URZ, UR21, UR8 ;  /* 0x000000153f087299 */ /* 0x000fe40008011608 */
[----:B------:R-:W-:Y:S02]  /*21cc0*/  UIMAD UR21, UR13, UR12, UR6 ;  /* 0x0000000c0d1572a4 */ /* 0x000fe4000f8e0206 */
[----:B------:R-:W-:Y:S02]  /*21cd0*/  UIADD3 UR20, UR7, -0x1, URZ ;  /* 0xffffffff07147890 */ /* 0x000fe4000fffe03f */
[----:B------:R-:W-:Y:S01]  /*21ce0*/  UIADD3 UR19, -UR14, URZ, URZ ;  /* 0x0000003f0e137290 */ /* 0x000fe2000fffe13f */
        /* <DEDUP_REMOVED lines=17> */
.L_x_539:
[----:B------:R-:W-:Y:S01]  /*21e00*/  UISETP.NE.AND UP0, UPT, UR39, URZ, UPT ;  /* 0x0000003f2700728c */ /* 0x000fe2000bf05270 */
[----:B------:R-:W-:Y:S01]  /*21e10*/  IMAD.MOV.U32 R0, RZ, RZ, 0x1 ;  /* 0x00000001ff007424 */ /* 0x000fe200078e00ff */
[----:B------:R-:W-:Y:S02]  /*21e20*/  USHF.R.U64 UR4, UR6, UR22, UR8 ;  /* 0x0000001606047299 */ /* 0x000fe40008001208 */
[----:B------:R-:W-:Y:S02]  /*21e30*/  ULOP3.LUT UR40, UR15, UR40, URZ, 0xc0, !UPT ;  /* 0x000000280f287292 */ /* 0x000fe4000f8ec03f */
[----:B------:R-:W-:Y:S02]  /*21e40*/  UIADD3 UR5, -UR4, URZ, URZ ;  /* 0x0000003f04057290 */ /* 0x000fe4000fffe13f */
[----:B------:R-:W-:Y:S02]  /*21e50*/  UIMAD UR40, UR24, UR4, UR40 ;  /* 0x00000004182872a4 */ /* 0x000fe4000f8e0228 */
[----:B------:R-:W-:-:S02]  /*21e60*/  ULOP3.LUT UR16, UR16, UR20, URZ, 0xc0, !UPT ;  /* 0x0000001410107292 */ /* 0x000fc4000f8ec03f */
[----:B------:R-:W-:Y:S02]  /*21e70*/  @UP0 UIMAD UR21, UR25, UR19, UR18 ;  /* 0x00000013191502a4 */ /* 0x000fe4000f8e0212 */
[----:B------:R-:W-:-:S03]  /*21e80*/  UIMAD UR4, UR5, UR23, UR17 ;  /* 0x00000017050472a4 */ /* 0x000fc6000f8e0211 */
[----:B------:R-:W-:Y:S01]  /*21e90*/  ULDC UR5, c[0x0][0x610] ;  /* 0x0001840000057ab9 */ /* 0x000fe20000000800 */
[----:B------:R-:W-:Y:S02]  /*21ea0*/  UIMAD UR4, UR4, UR7, UR16 ;  /* 0x00000007040472a4 */ /* 0x000fe4000f8e0210 */
[----:B------:R-:W-:-:S04]  /*21eb0*/  UIMAD UR40, UR40, UR5, UR21 ;  /* 0x00000005282872a4 */ /* 0x000fc8000f8e0215 */
[----:B------:R-:W-:Y:S02]  /*21ec0*/  USEL UR41, UR4, UR40, !UP0 ;  /* 0x0000002804297287 */ /* 0x000fe4000c000000 */
[----:B------:R-:W-:-:S12]  /*21ed0*/  USEL UR40, UR40, UR4, !UP0 ;  /* 0x0000000428287287 */ /* 0x000fd8000c000000 */
.L_x_537:
[----:B------:R-:W-:-:S13]  /*21ee0*/  LOP3.LUT P0, RZ, R0, 0xff, RZ, 0xc0, !PT ;  /* 0x000000ff00ff7812 */ /* 0x000fda000780c0ff */
[----:B------:R-:W-:Y:S05]  /*21ef0*/  @P0 BRA `(.L_x_540) ;  /* 0xfffffdf0008c0947 */ /* 0x000fea000383ffff */
[----:B------:R-:W-:Y:S05]  /*21f00*/  EXIT ;  /* 0x000000000000794d */ /* 0x000fea0003800000 */
.L_x_3:
[----:B------:R-:W2:Y:S01]  /*21f10*/  LDL R5, [R1+0x204] ;  /* 0x0002040001057983 */ /* 0x000ea20000100800 */
[----:B------:R-:W-:-:S03]  /*21f20*/  ULDC.64 UR8, c[0x0][0x650] ;  /* 0x0001940000087ab9 */ /* 0x000fc60000000a00 */
[----:B------:R-:W3:Y:S01]  /*21f30*/  LDL R4, [R1+0x200] ;  /* 0x0002000001047983 */ /* 0x000ee20000100800 */
[----:B------:R-:W-:Y:S01]  /*21f40*/  PRMT R0, RZ, 0x7610, R0 ;  /* 0x00007610ff007816 */ /* 0x000fe20000000000 */
[----:B------:R-:W-:Y:S01]  /*21f50*/  IMAD.MOV.U32 R3, RZ, RZ, -0x1 ;  /* 0xffffffffff037424 */ /* 0x000fe200078e00ff */
[----:B------:R-:W-:Y:S01]  /*21f60*/  MOV R2, 0xffffffff ;  /* 0xffffffff00027802 */ /* 0x000fe20000000f00 */
[----:B------:R-:W-:Y:S01]  /*21f70*/  IMAD.MOV.U32 R10, RZ, RZ, -0x1 ;  /* 0xffffffffff0a7424 */ /* 0x000fe200078e00ff */
[----:B--2---:R-:W-:-:S04]  /*21f80*/  ISETP.GE.U32.AND P0, PT, R5, UR8, PT ;  /* 0x0000000805007c0c */ /* 0x004fc8000bf06070 */
[----:B---3--:R-:W-:-:S13]  /*21f90*/  ISETP.GE.U32.AND.EX P0, PT, R4, UR9, PT, P0 ;  /* 0x0000000904007c0c */ /* 0x008fda000bf06100 */
[----:B------:R-:W-:Y:S05]  /*21fa0*/  @P0 BRA `(.L_x_541) ;  /* 0x00000004008c0947 */ /* 0x000fea0003800000 */
[----:B------:R-:W-:Y:S01]  /*21fb0*/  I2FP.F32.U32 R0, UR4 ;  /* 0x0000000400007c45 */ /* 0x000fe20008201000 */
[----:B0-----:R-:W-:Y:S01]  /*21fc0*/  ULDC.64 UR16, c[0x0][0x628] ;  /* 0x00018a0000107ab9 */ /* 0x001fe20000000a00 */
        /* <DEDUP_REMOVED lines=24> */
.L_x_542:
        /* <DEDUP_REMOVED lines=24> */
[----:B------:R-:W-:Y:S01]  /*222d0*/  UMOV UR19, 0x1 ;  /* 0x0000000100137882 */ /* 0x000fe20000000000 */
[----:B------:R-:W-:Y:S01]  /*222e0*/  ULDC UR20, c[0x0][0x608] ;  /* 0x0001820000147ab9 */ /* 0x000fe20000000800 */
[----:B------:R-:W-:Y:S01]  /*222f0*/  USHF.L.U32 UR26, UR19, UR23, URZ ;  /* 0x00000017131a7299 */ /* 0x000fe2000800063f */
[----:B------:R-:W-:Y:S01]  /*22300*/  ISETP.NE.AND.EX P0, PT, RZ, UR9, PT, P0 ;  /* 0x00000009ff007c0c */ /* 0x000fe2000bf05300 */
[----:B------:R-:W-:Y:S02]  /*22310*/  USHF.R.U64 UR19, UR18, UR20, UR11 ;  /* 0x0000001412137299 */ /* 0x000fe4000800120b */
[----:B------:R-:W-:Y:S02]  /*22320*/  USHF.R.U32.HI UR11, URZ, UR20, UR11 ;  /* 0x000000143f0b7299 */ /* 0x000fe4000801160b */
[----:B------:R-:W-:-:S02]  /*22330*/  UIADD3 UR15, -UR15, URZ, URZ ;  /* 0x0000003f0f0f7290 */ /* 0x000fc4000fffe13f */
[----:B------:R-:W-:Y:S01]  /*22340*/  USHF.R.U64 UR20, UR19, UR23, UR11 ;  /* 0x0000001713147299 */ /* 0x000fe2000800120b */
[----:B------:R-:W-:Y:S01]  /*22350*/  ULDC UR16, c[0x0][0x144] ;  /* 0x0000510000107ab9 */ /* 0x000fe20000000800 */
[----:B------:R-:W-:Y:S01]  /*22360*/  ULDC UR6, c[0x0][0x600] ;  /* 0x0001800000067ab9 */ /* 0x000fe20000000800 */
[----:B------:R-:W-:Y:S02]  /*22370*/  USHF.R.U32.HI UR11, URZ, UR23, UR11 ;  /* 0x000000173f0b7299 */ /* 0x000fe4000801160b */
[----:B------:R-:W-:Y:S02]  /*22380*/  UIMAD UR23, UR16, UR15, UR4 ;  /* 0x0000000f101772a4 */ /* 0x000fe4000f8e0204 */
[----:B------:R-:W-:Y:S02]  /*22390*/  UIADD3 UR22, UR6, -0x1, URZ ;  /* 0xffffffff06167890 */ /* 0x000fe4000fffe03f */
[----:B------:R-:W-:Y:S02]  /*223a0*/  ULOP3.LUT UR27, URZ, UR13, URZ, 0x33, !UPT ;  /* 0x0000000d3f1b7292 */ /* 0x000fe4000f8e333f */
        /* <DEDUP_REMOVED lines=18> */
.L_x_543:
[----:B------:R-:W-:Y:S01]  /*224d0*/  UISETP.NE.AND UP0, UPT, UR39, URZ, UPT ;  /* 0x0000003f2700728c */ /* 0x000fe2000bf05270 */
[----:B------:R-:W-:Y:S01]  /*224e0*/  IMAD.MOV.U32 R0, RZ, RZ, 0x1 ;  /* 0x00000001ff007424 */ /* 0x000fe200078e00ff */
[----:B------:R-:W-:Y:S01]  /*224f0*/  USHF.R.U64 UR8, UR4, UR24, UR11 ;  /* 0x0000001804087299 */ /* 0x000fe2000800120b */
[----:B------:R-:W-:Y:S01]  /*22500*/  MOV R10, UR5 ;  /* 0x00000005000a7c02 */ /* 0x000fe20008000f00 */
[----:B------:R-:W-:Y:S02]  /*22510*/  ULOP3.LUT UR4, UR19, UR27, URZ, 0xc0, !UPT ;  /* 0x0000001b13047292 */ /* 0x000fe4000f8ec03f */
[----:B------:R-:W-:Y:S02]  /*22520*/  ULOP3.LUT UR18, UR18, UR22, URZ, 0xc0, !UPT ;  /* 0x0000001612127292 */ /* 0x000fe4000f8ec03f */
[----:B------:R-:W-:-:S03]  /*22530*/  UIMAD UR4, UR26, UR8, UR4 ;  /* 0x000000081a0472a4 */ /* 0x000fc6000f8e0204 */
[----:B------:R-:W-:Y:S02]  /*22540*/  @UP0 UIMAD UR23, UR28, UR21, UR7 ;  /* 0x000000151c1702a4 */ /* 0x000fe4000f8e0207 */
[----:B------:R-:W-:-:S03]  /*22550*/  UIADD3 UR7, -UR8, URZ, URZ ;  /* 0x0000003f08077290 */ /* 0x000fc6000fffe13f */
[----:B------:R-:W-:Y:S01]  /*22560*/  ULDC UR8, c[0x0][0x610] ;  /* 0x0001840000087ab9 */ /* 0x000fe20000000800 */
[----:B------:R-:W-:Y:S02]  /*22570*/  UIMAD UR7, UR7, UR25, UR20 ;  /* 0x00000019070772a4 */ /* 0x000fe4000f8e0214 */
[----:B------:R-:W-:Y:S02]  /*22580*/  UIMAD UR4, UR4, UR8, UR23 ;  /* 0x00000008040472a4 */ /* 0x000fe4000f8e0217 */
[----:B------:R-:W-:-:S04]  /*22590*/  UIMAD UR7, UR7, UR6, UR18 ;  /* 0x00000006070772a4 */ /* 0x000fc8000f8e0212 */
[----:B------:R-:W-:Y:S02]  /*225a0*/  USEL UR6, UR7, UR4, !UP0 ;  /* 0x0000000407067287 */ /* 0x000fe4000c000000 */
[----:B------:R-:W-:-:S04]  /*225b0*/  USEL UR4, UR4, UR7, !UP0 ;  /* 0x0000000704047287 */ /* 0x000fc8000c000000 */
[----:B------:R-:W-:Y:S02]  /*225c0*/  IMAD.U32 R2, RZ, RZ, UR6 ;  /* 0x00000006ff027e24 */ /* 0x000fe4000f8e00ff */
[----:B------:R-:W-:-:S07]  /*225d0*/  IMAD.U32 R3, RZ, RZ, UR4 ;  /* 0x00000004ff037e24 */ /* 0x000fce000f8e00ff */
.L_x_541:
[----:B------:R-:W-:-:S08]  /*225e0*/  NOP ;  /* 0x0000000000007918 */ /* 0x000fd00000000000 */
[----:B0-----:R-:W0:-:S00]  /*225f0*/  USETMAXREG.DEALLOC.CTAPOOL 0x18 ;  /* 0x00000018000079c8 */ /* 0x001e0000080e0500 */
[----:B------:R-:W-:-:S13]  /*22600*/  ISETP.NE.AND P0, PT, RZ, UR10, PT ;  /* 0x0000000aff007c0c */ /* 0x000fda000bf05270 */
[----:B------:R-:W-:Y:S05]  /*22610*/  @P0 EXIT ;  /* 0x000000000000094d */ /* 0x000fea0003800000 */
[----:B0-----:R-:W-:Y:S01]  /*22620*/  LOP3.LUT P0, RZ, R0, 0xff, RZ, 0xc0, !PT ;  /* 0x000000ff00ff7812 */ /* 0x001fe2000780c0ff */
[----:B------:R-:W-:Y:S01]  /*22630*/  IMAD.MOV.U32 R7, RZ, RZ, RZ ;  /* 0x000000ffff077224 */ /* 0x000fe200078e00ff */
[----:B------:R-:W-:-:S11]  /*22640*/  MOV R0, 0x1 ;  /* 0x0000000100007802 */ /* 0x000fd60000000f00 */
[----:B------:R-:W-:Y:S05]  /*22650*/  @!P0 BRA `(.L_x_544) ;  /* 0x0000000c00888947 */ /* 0x000fea0003800000 */
[----:B------:R-:W0:Y:S01]  /*22660*/  LDC R0, c[0x0][0x28c] ;  /* 0x0000a300ff007b82 */ /* 0x000e220000000800 */
[----:B------:R-:W1:Y:S01]  /*22670*/  S2R R4, SR_TID.X ;  /* 0x0000000000047919 */ /* 0x000e620000002100 */
[----:B------:R-:W-:Y:S01]  /*22680*/  ULDC UR5, c[0x0][0x658] ;  /* 0x0001960000057ab9 */ /* 0x000fe20000000800 */
[----:B------:R-:W-:Y:S01]  /*22690*/  UMOV UR7, 0xffffffff ;  /* 0xffffffff00077882 */ /* 0x000fe20000000000 */
[----:B------:R-:W-:Y:S01]  /*226a0*/  ULDC UR6, c[0x0][0xc] ;  /* 0x0000030000067ab9 */ /* 0x000fe20000000800 */
[----:B------:R-:W-:Y:S01]  /*226b0*/  USHF.L.U32 UR9, UR7, UR5, URZ ;  /* 0x0000000507097299 */ /* 0x000fe2000800063f */
[----:B------:R-:W-:Y:S01]  /*226c0*/  BSSY B0, `(.L_x_544) ;  /* 0x00000db000007945 */ /* 0x000fe20003800000 */
[----:B------:R-:W-:Y:S01]  /*226d0*/  UMOV UR8, 0x1 ;  /* 0x0000000100087882 */ /* 0x000fe20000000000 */
[----:B------:R-:W-:Y:S01]  /*226e0*/  ULDC UR7, c[0x0][0x10] ;  /* 0x0000040000077ab9 */ /* 0x000fe20000000800 */
[----:B------:R-:W-:Y:S01]  /*226f0*/  USHF.L.U32 UR5, UR8, UR5, URZ ;  /* 0x0000000508057299 */ /* 0x000fe2000800063f */
[----:B------:R-:W-:Y:S01]  /*22700*/  MOV R9, 0x1 ;  /* 0x0000000100097802 */ /* 0x000fe20000000f00 */
[----:B------:R-:W-:Y:S01]  /*22710*/  UIMAD.WIDE.U32 UR6, UR6, UR7, URZ ;  /* 0x00000007060672a5 */ /* 0x000fe2000f8e003f */
[----:B------:R-:W-:Y:S01]  /*22720*/  IMAD.MOV.U32 R7, RZ, RZ, RZ ;  /* 0x000000ffff077224 */ /* 0x000fe200078e00ff */
[----:B------:R-:W-:Y:S01]  /*22730*/  ULDC UR8, c[0x0][0x14] ;  /* 0x0000050000087ab9 */ /* 0x000fe20000000800 */
[----:B------:R-:W-:Y:S01]  /*22740*/  ULDC UR4, c[0x0][0x600] ;  /* 0x0001800000047ab9 */ /* 0x000fe20000000800 */
[----:B------:R-:W-:-:S02]  /*22750*/  UIMAD.WIDE.U32 UR30, UR6, UR8, URZ ;  /* 0x00000008061e72a5 */ /* 0x000fc4000f8e003f */
[----:B------:R-:W-:Y:S02]  /*22760*/  UIMAD UR7, UR7, UR8, URZ ;  /* 0x00000008070772a4 */ /* 0x000fe4000f8e023f */
[----:B------:R-:W-:Y:S02]  /*22770*/  ULOP3.LUT UR13, UR38, 0x2, URZ, 0xfc, !UPT ;  /* 0x00000002260d7892 */ /* 0x000fe4000f8efc3f */
[----:B------:R-:W-:Y:S02]  /*22780*/  UIADD3 UR4, UR4, -0x1, URZ ;  /* 0xffffffff04047890 */ /* 0x000fe4000fffe03f */
[----:B------:R-:W-:Y:S01]  /*22790*/  ULOP3.LUT UR6, URZ, UR9, URZ, 0x33, !UPT ;  /* 0x000000093f067292 */ /* 0x000fe2000f8e333f */
[----:B0-----:R-:W-:Y:S01]  /*227a0*/  VIADD R0, R0, 0x7f ;  /* 0x0000007f00007836 */ /* 0x001fe20000000000 */
[----:B------:R-:W-:Y:S01]  /*227b0*/  UIADD3 UR7, UR31, UR7, URZ ;  /* 0x000000071f077290 */ /* 0x000fe2000fffe03f */
[----:B------:R-:W-:-:S03]  /*227c0*/  ULDC.64 UR40, c[0x0][0x198] ;  /* 0x0000660000287ab9 */ /* 0x000fc60000000a00 */
[----:B------:R-:W-:-:S04]  /*227d0*/  SHF.R.S32.HI R5, RZ, 0x1f, R0 ;  /* 0x0000001fff057819 */ /* 0x000fc80000011400 */
[----:B------:R-:W-:Y:S01]  /*227e0*/  LEA.HI R5, R5, R0, RZ, 0x7 ;  /* 0x0000000005057211 */ /* 0x000fe200078f38ff */
[----:B------:R-:W-:Y:S01]  /*227f0*/  IMAD.MOV.U32 R0, RZ, RZ, 0x1 ;  /* 0x00000001ff007424 */ /* 0x000fe200078e00ff */
[C---:B-1----:R-:W-:Y:S02]  /*22800*/  LOP3.LUT P2, RZ, R4.reuse, 0x7f, RZ, 0xc0, !PT ;  /* 0x0000007f04ff7812 */ /* 0x042fe4000784c0ff */
[----:B------:R-:W-:Y:S02]  /*22810*/  LOP3.LUT P0, RZ, R4, 0x1f, RZ, 0xc0, !PT ;  /* 0x0000001f04ff7812 */ /* 0x000fe4000780c0ff */
[----:B------:R-:W-:Y:S02]  /*22820*/  SHF.R.S32.HI R6, RZ, 0x7, R5 ;  /* 0x00000007ff067819 */ /* 0x000fe40000011405 */
[----:B------:R-:W-:Y:S02]  /*22830*/  PLOP3.LUT P0, PT, P0, P2, PT, 0x8a, 0x0 ;  /* 0x000000000000781c */ /* 0x000fe40000705172 */
[----:B------:R-:W-:-:S11]  /*22840*/  IADD3 R16, R6, 0x1, RZ ;  /* 0x0000000106107810 */ /* 0x000fd60007ffe0ff */
.L_x_556:
[----:B------:R-:W-:-:S03]  /*22850*/  UMOV UR8, 0xffffffff ;  /* 0xffffffff00087882 */ /* 0x000fc60000000000 */
[----:B------:R-:W-:Y:S05]  /*22860*/  BRA.DIV UR8, `(.L_x_545) ;  /* 0x0000001208187947 */ /* 0x000fea000b800000 */
[----:B------:R-:W-:-:S13]  /*22870*/  ELECT P6, URZ, PT ;  /* 0x00000000003f782f */ /* 0x000fda00038c0000 */
.L_x_568:
[----:B------:R-:W0:Y:S01]  /*22880*/  LDC R4, c[0x0][0x28c] ;  /* 0x0000a300ff047b82 */ /* 0x000e220000000800 */
[----:B------:R-:W-:Y:S01]  /*22890*/  BSSY B1, `(.L_x_546) ;  /* 0x0000042000017945 */ /* 0x000fe20003800000 */
[----:B0-----:R-:W-:-:S13]  /*228a0*/  ISETP.LT.OR P6, PT, R4, 0x1, !P6 ;  /* 0x000000010400780c */ /* 0x001fda00077c1670 */
[----:B------:R-:W-:Y:S05]  /*228b0*/  @P6 BRA `(.L_x_547) ;  /* 0x0000000000fc6947 */ /* 0x000fea0003800000 */
[----:B------:R-:W-:Y:S01]  /*228c0*/  IMAD.SHL.U32 R5, R2, 0x100, RZ ;  /* 0x0000010002057824 */ /* 0x000fe200078e00ff */
[----:B------:R-:W-:Y:S01]  /*228d0*/  MOV R13, RZ ;  /* 0x000000ff000d7202 */ /* 0x000fe20000000f00 */
[----:B------:R-:W-:Y:S01]  /*228e0*/  IMAD.SHL.U32 R3, R3, 0x100, RZ ;  /* 0x0000010003037824 */ /* 0x000fe200078e00ff */
[----:B------:R-:W-:Y:S01]  /*228f0*/  MOV R8, R7 ;  /* 0x0000000700087202 */ /* 0x000fe20000000f00 */
[----:B------:R-:W-:Y:S02]  /*22900*/  IMAD.MOV.U32 R4, RZ, RZ, R16 ;  /* 0x000000ffff047224 */ /* 0x000fe400078e0010 */
[----:B------:R-:W-:-:S07]  /*22910*/  IMAD.MOV.U32 R2, RZ, RZ, R0 ;  /* 0x000000ffff027224 */ /* 0x000fce00078e0000 */
.L_x_551:
[----:B------:R-:W0:Y:S01]  /*22920*/  S2R R12, SR_CgaCtaId ;  /* 0x00000000000c7919 */ /* 0x000e220000008800 */
[----:B------:R-:W-:-:S04]  /*22930*/  MOV R11, 0x400 ;  /* 0x00000400000b7802 */ /* 0x000fc80000000f00 */
[----:B0-----:R-:W-:Y:S02]  /*22940*/  LEA R15, R12, R11, 0x18 ;  /* 0x0000000b0c0f7211 */ /* 0x001fe400078ec0ff */
[----:B------:R-:W-:Y:S01]  /*22950*/  SHF.L.U32 R11, R2, 0x1f, RZ ;  /* 0x0000001f020b7819 */ /* 0x000fe200000006ff */
[----:B------:R-:W0:Y:S02]  /*22960*/  @!P2 LDC R12, c[0x0][0x500] ;  /* 0x00014000ff0cab82 */ /* 0x000e240000000800 */
[----:B------:R-:W-:-:S04]  /*22970*/  IMAD R14, R8, 0x8, R15 ;  /* 0x00000008080e7824 */ /* 0x000fc800078e020f */
[----:B------:R-:W1:Y:S02]  /*22980*/  SYNCS.PHASECHK.TRANS64.TRYWAIT P1, [R14+URZ+0x28], R11 ;  /* 0x0000280b0e0075a7 */ /* 0x000e64000802017f */
[----:B-1----:R-:W-:Y:S05]  /*22990*/  @!P1 BRA `(.L_x_548) ;  /* 0x0000000c00ec9947 */ /* 0x002fea0003800000 */
.L_x_569:
[----:B------:R-:W-:Y:S01]  /*229a0*/  UPRMT UR8, UR13, 0x9910, URZ ;  /* 0x000099100d087896 */ /* 0x000fe2000800003f */
[----:B0-----:R0:W-:Y:S03]  /*229b0*/  @!P2 SYNCS.ARRIVE.TRANS64 RZ, [R14+URZ], R12 ;  /* 0x0000000c0effa9a7 */ /* 0x0011e6000800003f */
[----:B------:R-:W-:-:S06]  /*229c0*/  UISETP.NE.AND UP0, UPT, UR8, 0x2, UPT ;  /* 0x000000020800788c */ /* 0x000fcc000bf05270 */
[----:B------:R-:W-:-:S13]  /*229d0*/  PLOP3.LUT P1, PT, PT, PT, UP0, 0x80, 0x0 ;  /* 0x000000000000781c */ /* 0x000fda0003f2f008 */
[----:B0-----:R-:W-:Y:S05]  /*229e0*/  @P1 BRA `(.L_x_549) ;  /* 0x0000000000041947 */ /* 0x001fea0003800000 */
[----:B------:R-:W-:Y:S01]  /*229f0*/  BPT.TRAP 0x1 ;  /* 0x000000040000795c */ /* 0x000fe20000300000 */
.L_x_549:
[----:B------:R-:W-:Y:S05]  /*22a00*/  @P0 BRA `(.L_x_550) ;  /* 0x0000000000040947 */ /* 0x000fea0003800000 */
[----:B------:R-:W-:Y:S01]  /*22a10*/  BPT.TRAP 0x1 ;  /* 0x000000040000795c */ /* 0x000fe20000300000 */
.L_x_550:
[----:B------:R-:W-:Y:S01]  /*22a20*/  IMAD R15, R8, 0x10000, R15 ;  /* 0x00010000080f7824 */ /* 0x000fe200078e020f */
[----:B------:R-:W-:Y:S01]  /*22a30*/  R2UR UR34, R13 ;  /* 0x000000000d2272ca */ /* 0x000fe200000e0000 */
[----:B------:R-:W-:Y:S01]  /*22a40*/  VIADD R4, R4, 0xffffffff ;  /* 0xffffffff04047836 */ /* 0x000fe20000000000 */
[----:B------:R-:W-:Y:S01]  /*22a50*/  R2UR UR33, R14 ;  /* 0x000000000e2172ca */ /* 0x000fe200000e0000 */
[----:B------:R-:W-:Y:S01]  /*22a60*/  UIADD3 UR14, UP0, UR40, 0xf0, URZ ;  /* 0x000000f0280e7890 */ /* 0x000fe2000ff1e03f */
[----:B------:R-:W-:Y:S01]  /*22a70*/  R2UR UR8, R15 ;  /* 0x000000000f0872ca */ /* 0x000fe200000e0000 */
[----:B------:R-:W-:Y:S01]  /*22a80*/  UIADD3 UR42, UP1, UR40, 0x1f0, URZ ;  /* 0x000001f0282a7890 */ /* 0x000fe2000ff3e03f */
[----:B------:R-:W-:Y:S01]  /*22a90*/  R2UR UR35, R3 ;  /* 0x00000000032372ca */ /* 0x000fe200000e0000 */
[----:B------:R-:W-:Y:S01]  /*22aa0*/  UIADD3.X UR15, URZ, UR41, URZ, UP0, !UPT ;  /* 0x000000293f0f7290 */ /* 0x000fe200087fe43f */
[----:B------:R-:W-:Y:S01]  /*22ab0*/  R2UR UR36, R10 ;  /* 0x000000000a2472ca */ /* 0x000fe200000e0000 */
[----:B------:R-:W-:Y:S01]  /*22ac0*/  UIADD3.X UR43, URZ, UR41, URZ, UP1, !UPT ;  /* 0x000000293f2b7290 */ /* 0x000fe20008ffe43f */
[----:B------:R-:W-:Y:S01]  /*22ad0*/  R2UR UR19, R5 ;  /* 0x00000000051372ca */ /* 0x000fe200000e0000 */
[----:B------:R-:W-:Y:S01]  /*22ae0*/  UMOV UR22, 0x0 ;  /* 0x0000000000167882 */ /* 0x000fe20000000000 */
[----:B------:R-:W-:Y:S01]  /*22af0*/  ISETP.GT.AND P3, PT, R4, 0x1, PT ;  /* 0x000000010400780c */ /* 0x000fe20003f64270 */
[----:B------:R-:W-:Y:S01]  /*22b00*/  UIADD3 UR26, UR34, 0x40, URZ ;  /* 0x00000040221a7890 */ /* 0x000fe2000fffe03f */
[----:B------:R-:W-:Y:S01]  /*22b10*/  IADD3 R8, R8, 0x1, RZ ;  /* 0x0000000108087810 */ /* 0x000fe20007ffe0ff */
[----:B------:R-:W-:Y:S01]  /*22b20*/  UMOV UR23, 0x10000000 ;  /* 0x1000000000177882 */ /* 0x000fe20000000000 */
[----:B------:R-:W-:Y:S01]  /*22b30*/  UMOV UR25, UR33 ;  /* 0x0000002100197c82 */ /* 0x000fe20008000000 */
[----:B------:R-:W-:Y:S01]  /*22b40*/  UIADD3 UR32, UR8, 0x100, URZ ;  /* 0x0000010008207890 */ /* 0x000fe2000fffe03f */
[C---:B------:R-:W-:Y:S01]  /*22b50*/  ISETP.NE.AND P1, PT, R8.reuse, 0x5, PT ;  /* 0x000000050800780c */ /* 0x040fe20003f25270 */
[----:B------:R-:W-:Y:S01]  /*22b60*/  UIADD3 UR24, UR8, 0x8100, URZ ;  /* 0x0000810008187890 */ /* 0x000fe2000fffe03f */
[----:B------:R-:W-:Y:S01]  /*22b70*/  VIADD R13, R13, 0x80 ;  /* 0x000000800d0d7836 */ /* 0x000fe20000000000 */
[----:B------:R-:W-:Y:S01]  /*22b80*/  UIADD3 UR16, UR8, 0x50100, URZ ;  /* 0x0005010008107890 */ /* 0x000fe2000fffe03f */
[----:B-1----:R-:W-:Y:S01]  /*22b90*/  SEL R11, RZ, 0x1, P1 ;  /* 0x00000001ff0b7807 */ /* 0x002fe20000800000 */
[----:B------:R-:W-:Y:S01]  /*22ba0*/  UIADD3 UR8, UR8, 0x58100, URZ ;  /* 0x0005810008087890 */ /* 0x000fe2000fffe03f */
[----:B------:R-:W-:Y:S01]  /*22bb0*/  SEL R8, R8, RZ, P1 ;  /* 0x000000ff08087207 */ /* 0x000fe20000800000 */
[----:B------:R-:W-:Y:S01]  /*22bc0*/  UMOV UR27, UR35 ;  /* 0x00000023001b7c82 */ /* 0x000fe20008000000 */
[----:B------:R-:W-:Y:S01]  /*22bd0*/  UMOV UR28, UR36 ;  /* 0x00000024001c7c82 */ /* 0x000fe20008000000 */
[----:B------:R-:W-:Y:S01]  /*22be0*/  UMOV UR17, UR33 ;  /* 0x0000002100117c82 */ /* 0x000fe20008000000 */
[----:B------:R-:W-:Y:S01]  /*22bf0*/  UMOV UR18, UR34 ;  /* 0x0000002200127c82 */ /* 0x000fe20008000000 */
[----:B------:R-:W-:Y:S01]  /*22c00*/  UMOV UR20, UR36 ;  /* 0x0000002400147c82 */ /* 0x000fe20008000000 */
[----:B------:R0:W-:Y:S01]  /*22c10*/  UTMALDG.3D [UR32], [UR14], desc[UR22] ;  /* 0x000016200e0075b4 */ /* 0x0001e20008011000 */
[----:B------:R-:W-:Y:S01]  /*22c20*/  UMOV UR9, UR33 ;  /* 0x0000002100097c82 */ /* 0x000fe20008000000 */
[----:B------:R-:W-:Y:S01]  /*22c30*/  UMOV UR11, UR19 ;  /* 0x00000013000b7c82 */ /* 0x000fe20008000000 */
[----:B------:R-:W-:Y:S01]  /*22c40*/  UMOV UR12, UR36 ;  /* 0x00000024000c7c82 */ /* 0x000fe20008000000 */
[----:B------:R-:W-:Y:S01]  /*22c50*/  UMOV UR10, UR26 ;  /* 0x0000001a000a7c82 */ /* 0x000fe20008000000 */
[----:B------:R-:W-:Y:S01]  /*22c60*/  LOP3.LUT R2, R2, R11, RZ, 0x3c, !PT ;  /* 0x0000000b02027212 */ /* 0x000fe200078e3cff */
[----:B------:R0:W-:Y:S01]  /*22c70*/  UTMALDG.3D [UR24], [UR14], desc[UR22] ;  /* 0x000016180e0075b4 */ /* 0x0001e20008011000 */
[----:B------:R0:W-:Y:S01]  /*22c80*/  UTMALDG.3D [UR16], [UR42], desc[UR22] ;  /* 0x000016102a0075b4 */ /* 0x0001e20008011000 */
[----:B------:R0:W-:Y:S02]  /*22c90*/  UTMALDG.3D [UR8], [UR42], desc[UR22] ;  /* 0x000016082a0075b4 */ /* 0x0001e40008011000 */
[----:B0-----:R-:W-:Y:S05]  /*22ca0*/  @P3 BRA `(.L_x_551) ;  /* 0xfffffffc001c3947 */ /* 0x001fea000383ffff */
.L_x_547:
[----:B------:R-:W-:Y:S05]  /*22cb0*/  BSYNC B1 ;  /* 0x0000000000017941 */ /* 0x000fea0003800000 */
.L_x_546:
[----:B------:R-:W2:Y:S01]  /*22cc0*/  LDL.LU R15, [R1+0x200] ;  /* 0x00020000010f7983 */ /* 0x000ea20000300800 */
[----:B------:R-:W-:Y:S01]  /*22cd0*/  LOP3.LUT P1, RZ, R9, 0xff, RZ, 0xc0, !PT ;  /* 0x000000ff09ff7812 */ /* 0x000fe2000782c0ff */
[----:B------:R-:W-:Y:S02]  /*22ce0*/  ULDC.64 UR8, c[0x0][0x650] ;  /* 0x0001940000087ab9 */ /* 0x000fe40000000a00 */
[----:B------:R-:W3:Y:S01]  /*22cf0*/  LDL.LU R14, [R1+0x204] ;  /* 0x00020400010e7983 */ /* 0x000ee20000300800 */
[C---:B------:R-:W-:Y:S01]  /*22d00*/  IADD3 R4, R6.reuse, R7, RZ ;  /* 0x0000000706047210 */ /* 0x040fe20007ffe0ff */
[----:B------:R-:W-:Y:S01]  /*22d10*/  BSSY B1, `(.L_x_552) ;  /* 0x0000073000017945 */ /* 0x000fe20003800000 */
[----:B------:R-:W-:Y:S02]  /*22d20*/  ISETP.GE.U32.AND P3, PT, R6, 0x5, PT ;  /* 0x000000050600780c */ /* 0x000fe40003f66070 */
[----:B------:R-:W-:Y:S02]  /*22d30*/  MOV R10, 0xffffffff ;  /* 0xffffffff000a7802 */ /* 0x000fe40000000f00 */
[----:B------:R-:W-:-:S03]  /*22d40*/  PRMT R9, RZ, 0x7610, R9 ;  /* 0x00007610ff097816 */ /* 0x000fc60000000009 */
[----:B------:R-:W0:Y:S01]  /*22d50*/  @P1 S2R R3, SR_CgaCtaId ;  /* 0x0000000000031919 */ /* 0x000e220000008800 */
[----:B------:R-:W-:-:S04]  /*22d60*/  @P1 MOV R2, 0x400 ;  /* 0x0000040000021802 */ /* 0x000fc80000000f00 */
[----:B0-----:R-:W-:-:S04]  /*22d70*/  @P1 LEA R2, R3, R2, 0x18 ;  /* 0x0000000203021211 */ /* 0x001fc800078ec0ff */
[----:B------:R0:W-:Y:S01]  /*22d80*/  @P1 SYNCS.ARRIVE.TRANS64.A1T0 RZ, [R2+URZ+0x68], RZ ;  /* 0x000068ff02ff19a7 */ /* 0x0001e2000810003f */
[----:B------:R-:W-:-:S04]  /*22d90*/  ISETP.GT.U32.AND P1, PT, R4, 0x4, PT ;  /* 0x000000040400780c */ /* 0x000fc80003f24070 */
[----:B------:R-:W-:Y:S01]  /*22da0*/  ISETP.LT.U32.AND P1, PT, R6, 0x5, P1 ;  /* 0x000000050600780c */ /* 0x000fe20000f21070 */
[----:B0-----:R-:W-:-:S04]  /*22db0*/  IMAD.WIDE.U32 R2, R4, -0x33333333, RZ ;  /* 0xcccccccd04027825 */ /* 0x001fc800078e00ff */
[----:B------:R-:W-:Y:S01]  /*22dc0*/  IMAD.MOV.U32 R2, RZ, RZ, -0x1 ;  /* 0xffffffffff027424 */ /* 0x000fe200078e00ff */
[----:B------:R-:W-:Y:S02]  /*22dd0*/  SHF.R.U32.HI R5, RZ, 0x2, R3 ;  /* 0x00000002ff057819 */ /* 0x000fe40000011603 */
[----:B------:R-:W-:-:S03]  /*22de0*/  SEL R3, RZ, 0x1, !P1 ;  /* 0x00000001ff037807 */ /* 0x000fc60004800000 */
[--C-:B------:R-:W-:Y:S01]  /*22df0*/  IMAD R7, R5, -0x5, R4.reuse ;  /* 0xfffffffb05077824 */ /* 0x100fe200078e0204 */
[----:B------:R-:W-:Y:S01]  /*22e00*/  LOP3.LUT R0, R0, R3, RZ, 0x3c, !PT ;  /* 0x0000000300007212 */ /* 0x000fe200078e3cff */
[----:B------:R-:W-:Y:S01]  /*22e10*/  IMAD.MOV.U32 R3, RZ, RZ, -0x1 ;  /* 0xffffffffff037424 */ /* 0x000fe200078e00ff */
[----:B------:R-:W-:Y:S02]  /*22e20*/  PRMT R4, RZ, 0x7610, R4 ;  /* 0x00007610ff047816 */ /* 0x000fe40000000004 */
[----:B------:R-:W-:Y:S02]  /*22e30*/  @P3 LOP3.LUT R0, R0, 0x1, R5, 0x78, !PT ;  /* 0x0000000100003812 */ /* 0x000fe400078e7805 */
[----:B---3--:R-:W-:-:S04]  /*22e40*/  IADD3 R14, P1, R14, UR30, RZ ;  /* 0x0000001e0e0e7c10 */ /* 0x008fc8000ff3e0ff */
[----:B--2---:R-:W-:Y:S01]  /*22e50*/  IADD3.X R15, R15, UR7, RZ, P1, !PT ;  /* 0x000000070f0f7c10 */ /* 0x004fe20008ffe4ff */
[----:B------:R0:W-:Y:S01]  /*22e60*/  STL [R1+0x204], R14 ;  /* 0x0002040e01007387 */ /* 0x0001e20000100800 */
[----:B------:R-:W-:-:S03]  /*22e70*/  ISETP.GE.U32.AND P1, PT, R14, UR8, PT ;  /* 0x000000080e007c0c */ /* 0x000fc6000bf26070 */
[----:B------:R0:W-:Y:S01]  /*22e80*/  STL [R1+0x200], R15 ;  /* 0x0002000f01007387 */ /* 0x0001e20000100800 */
[----:B------:R-:W-:-:S13]  /*22e90*/  ISETP.GE.U32.AND.EX P1, PT, R15, UR9, PT, P1 ;  /* 0x000000090f007c0c */ /* 0x000fda000bf26110 */
[----:B0-----:R-:W-:Y:S05]  /*22ea0*/  @P1 BRA `(.L_x_553) ;  /* 0x0000000400641947 */ /* 0x001fea0003800000 */
[----:B------:R-:W0:Y:S01]  /*22eb0*/  S2R R8, SR_CTAID.X ;  /* 0x0000000000087919 */ /* 0x000e220000002500 */
[----:B------:R-:W-:Y:S01]  /*22ec0*/  ULDC UR8, c[0x0][0x150] ;  /* 0x0000540000087ab9 */ /* 0x000fe20000000800 */
[----:B------:R-:W1:Y:S01]  /*22ed0*/  LDC R3, c[0x0][0x144] ;  /* 0x00005100ff037b82 */ /* 0x000e620000000800 */
[----:B------:R-:W-:Y:S01]  /*22ee0*/  UISETP.NE.AND UP0, UPT, UR39, URZ, UPT ;  /* 0x0000003f2700728c */ /* 0x000fe2000bf05270 */
[----:B------:R-:W2:Y:S01]  /*22ef0*/  S2R R5, SR_CTAID.Y ;  /* 0x0000000000057919 */ /* 0x000ea20000002600 */
[----:B------:R-:W-:-:S04]  /*22f00*/  ULDC UR11, c[0x0][0x630] ;  /* 0x00018c00000b7ab9 */ /* 0x000fc80000000800 */
[----:B------:R-:W-:Y:S01]  /*22f10*/  PLOP3.LUT P1, PT, PT, PT, UP0, 0x80, 0x0 ;  /* 0x000000000000781c */ /* 0x000fe20003f2f008 */
[----:B------:R-:W3:Y:S01]  /*22f20*/  LDC R12, c[0x0][0x148] ;  /* 0x00005200ff0c7b82 */ /* 0x000ee20000000800 */
[----:B0-----:R-:W-:Y:S02]  /*22f30*/  I2FP.F32.U32 R2, R8 ;  /* 0x0000000800027245 */ /* 0x001fe40000201000 */
[----:B--2---:R-:W-:-:S03]  /*22f40*/  I2FP.F32.U32 R4, R5 ;  /* 0x0000000500047245 */ /* 0x004fc60000201000 */
[----:B------:R-:W-:Y:S01]  /*22f50*/  FMUL R2, R2, UR8 ;  /* 0x0000000802027c20 */ /* 0x000fe20008400000 */
[----:B------:R-:W-:Y:S02]  /*22f60*/  ULDC UR8, c[0x0][0x154] ;  /* 0x0000550000087ab9 */ /* 0x000fe40000000800 */
[----:B------:R-:W-:Y:S01]  /*22f70*/  FMUL R10, R4, UR8 ;  /* 0x00000008040a7c20 */ /* 0x000fe20008400000 */
[----:B------:R-:W-:Y:S02]  /*22f80*/  ULDC.64 UR8, c[0x0][0x628] ;  /* 0x00018a0000087ab9 */ /* 0x000fe40000000a00 */
[----:B------:R-:W0:Y:S08]  /*22f90*/  F2I.U32.TRUNC.NTZ R2, R2 ;  /* 0x0000000200027305 */ /* 0x000e30000020f000 */
[----:B------:R-:W2:Y:S01]  /*22fa0*/  F2I.U32.TRUNC.NTZ R10, R10 ;  /* 0x0000000a000a7305 */ /* 0x000ea2000020f000 */
[----:B0-----:R-:W-:Y:S01]  /*22fb0*/  IMAD.MOV R4, RZ, RZ, -R2 ;  /* 0x000000ffff047224 */ /* 0x001fe200078e0a02 */
[----:B------:R-:W-:-:S03]  /*22fc0*/  MOV R2, R14 ;  /* 0x0000000e00027202 */ /* 0x000fc60000000f00 */
[----:B-1----:R-:W-:Y:S02]  /*22fd0*/  IMAD R8, R3, R4, R8 ;  /* 0x0000000403087224 */ /* 0x002fe400078e0208 */
[----:B--2---:R-:W-:-:S04]  /*22fe0*/  IMAD.MOV R3, RZ, RZ, -R10 ;  /* 0x000000ffff037224 */ /* 0x004fc800078e0a0a */
[----:B---3--:R-:W-:Y:S01]  /*22ff0*/  @P1 IMAD R8, R12, R3, R5 ;  /* 0x000000030c081224 */ /* 0x008fe200078e0205 */
[----:B------:R-:W-:Y:S01]  /*23000*/  ISETP.NE.U32.AND P1, PT, RZ, UR8, PT ;  /* 0x00000008ff007c0c */ /* 0x000fe2000bf25070 */
[----:B------:R-:W-:-:S03]  /*23010*/  IMAD.MOV.U32 R3, RZ, RZ, R15 ;  /* 0x000000ffff037224 */ /* 0x000fc600078e000f */
[----:B------:R-:W-:-:S13]  /*23020*/  ISETP.NE.AND.EX P1, PT, RZ, UR9, PT, P1 ;  /* 0x00000009ff007c0c */ /* 0x000fda000bf25310 */
[----:B------:R-:W-:Y:S05]  /*23030*/  @!P1 BRA `(.L_x_554) ;  /* 0x0000000000289947 */ /* 0x000fea0003800000 */
[----:B------:R-:W-:Y:S02]  /*23040*/  ULDC UR10, c[0x0][0x634] ;  /* 0x00018d00000a7ab9 */ /* 0x000fe40000000800 */
[----:B------:R-:W-:-:S05]  /*23050*/  IADD3 R3, P1, R14, UR10, RZ ;  /* 0x0000000a0e037c10 */ /* 0x000fca000ff3e0ff */
[----:B------:R-:W-:-:S04]  /*23060*/  IMAD.X R11, RZ, RZ, R15, P1 ;  /* 0x000000ffff0b7224 */ /* 0x000fc800008e060f */
[----:B------:R-:W-:-:S04]  /*23070*/  IMAD.WIDE.U32 R4, R11, UR8, RZ ;  /* 0x000000080b047c25 */ /* 0x000fc8000f8e00ff */
[----:B------:R-:W-:-:S04]  /*23080*/  IMAD.WIDE.U32 R4, P1, R3, UR9, R4 ;  /* 0x0000000903047c25 */ /* 0x000fc8000f820004 */
[----:B------:R-:W-:-:S04]  /*23090*/  IMAD.WIDE.U32 R2, R3, UR8, RZ ;  /* 0x0000000803027c25 */ /* 0x000fc8000f8e00ff */
[----:B------:R-:W-:Y:S01]  /*230a0*/  IMAD.MOV.U32 R2, RZ, RZ, R5 ;  /* 0x000000ffff027224 */ /* 0x000fe200078e0005 */
[----:B------:R-:W-:Y:S02]  /*230b0*/  IADD3 RZ, P3, R3, R4, RZ ;  /* 0x0000000403ff7210 */ /* 0x000fe40007f7e0ff */
[----:B------:R-:W-:-:S03]  /*230c0*/  IADD3.X R3, RZ, RZ, RZ, P1, !PT ;  /* 0x000000ffff037210 */ /* 0x000fc60000ffe4ff */
[----:B------:R-:W-:-:S08]  /*230d0*/  IMAD.WIDE.U32.X R2, R11, UR9, R2, P3 ;  /* 0x000000090b027c25 */ /* 0x000fd000098e0402 */
.L_x_554:
[--C-:B------:R-:W-:Y:S01]  /*230e0*/  SHF.R.U64 R10, R2, UR11, R3.reuse ;  /* 0x0000000b020a7c19 */ /* 0x100fe20008001203 */
[----:B------:R-:W-:Y:S01]  /*230f0*/  ULDC.64 UR8, c[0x0][0x620] ;  /* 0x0001880000087ab9 */ /* 0x000fe20000000a00 */
[----:B------:R-:W-:Y:S01]  /*23100*/  SHF.R.U32.HI R2, RZ, UR11, R3 ;  /* 0x0000000bff027c19 */ /* 0x000fe20008011603 */
[----:B------:R-:W-:Y:S01]  /*23110*/  IMAD.MOV.U32 R3, RZ, RZ, R15 ;  /* 0x000000ffff037224 */ /* 0x000fe200078e000f */
[----:B------:R-:W-:Y:S01]  /*23120*/  IADD3 R11, P1, RZ, -R10, RZ ;  /* 0x8000000aff0b7210 */ /* 0x000fe20007f3e0ff */
[----:B------:R-:W-:-:S04]  /*23130*/  ULDC.64 UR10, c[0x0][0x640] ;  /* 0x00019000000a7ab9 */ /* 0x000fc80000000a00 */
[----:B------:R-:W-:Y:S01]  /*23140*/  IMAD.X R2, RZ, RZ, ~R2, P1 ;  /* 0x000000ffff027224 */ /* 0x000fe200008e0e02 */
[----:B------:R-:W-:-:S03]  /*23150*/  ISETP.NE.U32.AND P1, PT, RZ, UR10, PT ;  /* 0x0000000aff007c0c */ /* 0x000fc6000bf25070 */
[----:B------:R-:W-:Y:S01]  /*23160*/  IMAD R2, R2, UR8, RZ ;  /* 0x0000000802027c24 */ /* 0x000fe2000f8e02ff */
[----:B------:R-:W-:-:S03]  /*23170*/  ISETP.NE.AND.EX P1, PT, RZ, UR11, PT, P1 ;  /* 0x0000000bff007c0c */ /* 0x000fc6000bf25310 */
[----:B------:R-:W-:Y:S01]  /*23180*/  IMAD R5, R11, UR9, R2 ;  /* 0x000000090b057c24 */ /* 0x000fe2000f8e0202 */
[----:B------:R-:W-:-:S05]  /*23190*/  MOV R2, R14 ;  /* 0x0000000e00027202 */ /* 0x000fca0000000f00 */
[----:B------:R-:W-:Y:S01]  /*231a0*/  IMAD.WIDE.U32 R2, R11, UR8, R2 ;  /* 0x000000080b027c25 */ /* 0x000fe2000f8e0002 */
[----:B------:R-:W-:-:S03]  /*231b0*/  ULDC UR8, c[0x0][0x618] ;  /* 0x0001860000087ab9 */ /* 0x000fc60000000800 */
[----:B------:R-:W-:-:S05]  /*231c0*/  IMAD.IADD R3, R3, 0x1, R5 ;  /* 0x0000000103037824 */ /* 0x000fca00078e0205 */
[--C-:B------:R-:W-:Y:S02]  /*231d0*/  SHF.R.U64 R11, R2, UR8, R3.reuse ;  /* 0x00000008020b7c19 */ /* 0x100fe40008001203 */
[----:B------:R-:W-:Y:S01]  /*231e0*/  SHF.R.U32.HI R2, RZ, UR8, R3 ;  /* 0x00000008ff027c19 */ /* 0x000fe20008011603 */
[----:B------:R-:W-:-:S03]  /*231f0*/  ULDC UR8, c[0x0][0x608] ;  /* 0x0001820000087ab9 */ /* 0x000fc60000000800 */
[--C-:B------:R-:W-:Y:S02]  /*23200*/  SHF.R.U32.HI R3, RZ, UR8, R2.reuse ;  /* 0x00000008ff037c19 */ /* 0x100fe40008011602 */
[----:B------:R-:W-:Y:S01]  /*23210*/  SHF.R.U64 R12, R11, UR8, R2 ;  /* 0x000000080b0c7c19 */ /* 0x000fe20008001202 */
[----:B------:R-:W-:Y:S02]  /*23220*/  ULDC UR8, c[0x0][0x658] ;  /* 0x0001960000087ab9 */ /* 0x000fe40000000800 */
[--C-:B------:R-:W-:Y:S02]  /*23230*/  SHF.R.U32.HI R15, RZ, UR8, R3.reuse ;  /* 0x00000008ff0f7c19 */ /* 0x100fe40008011603 */
[----:B------:R-:W-:-:S03]  /*23240*/  SHF.R.U64 R13, R12, UR8, R3 ;  /* 0x000000080c0d7c19 */ /* 0x000fc60008001203 */
[----:B------:R-:W-:Y:S01]  /*23250*/  IMAD.MOV.U32 R3, RZ, RZ, R15 ;  /* 0x000000ffff037224 */ /* 0x000fe200078e000f */
[----:B------:R-:W-:Y:S01]  /*23260*/  MOV R2, R13 ;  /* 0x0000000d00027202 */ /* 0x000fe20000000f00 */
[----:B------:R-:W-:Y:S06]  /*23270*/  @!P1 BRA `(.L_x_555) ;  /* 0x0000000000289947 */ /* 0x000fec0003800000 */
        /* <DEDUP_REMOVED lines=10> */
.L_x_555:
[----:B------:R-:W-:Y:S01]  /*23320*/  ULDC UR8, c[0x0][0x648] ;  /* 0x0001920000087ab9 */ /* 0x000fe20000000800 */
[----:B------:R-:W-:Y:S01]  /*23330*/  LOP3.LUT R12, R12, UR6, RZ, 0xc0, !PT ;  /* 0x000000060c0c7c12 */ /* 0x000fe2000f8ec0ff */
[----:B------:R-:W-:Y:S01]  /*23340*/  UISETP.NE.AND UP0, UPT, UR39, URZ, UPT ;  /* 0x0000003f2700728c */ /* 0x000fe2000bf05270 */
[----:B------:R-:W-:Y:S01]  /*23350*/  SHF.R.U64 R3, R2, UR8, R3 ;  /* 0x0000000802037c19 */ /* 0x000fe20008001203 */
[----:B------:R-:W-:Y:S01]  /*23360*/  ULDC UR8, c[0x0][0x638] ;  /* 0x00018e0000087ab9 */ /* 0x000fe20000000800 */
[----:B------:R-:W-:-:S03]  /*23370*/  MOV R4, 0x1 ;  /* 0x0000000100047802 */ /* 0x000fc60000000f00 */
[----:B------:R-:W-:Y:S01]  /*23380*/  IMAD.MOV R2, RZ, RZ, -R3 ;  /* 0x000000ffff027224 */ /* 0x000fe200078e0a03 */
[----:B------:R-:W-:Y:S01]  /*23390*/  PLOP3.LUT P1, PT, PT, PT, UP0, 0x40, 0x0 ;  /* 0x000000000000781c */ /* 0x000fe20003f2e808 */
[----:B------:R-:W-:Y:S01]  /*233a0*/  IMAD R5, R3, UR5, R12 ;  /* 0x0000000503057c24 */ /* 0x000fe2000f8e020c */
[----:B------:R-:W-:Y:S01]  /*233b0*/  PLOP3.LUT P3, PT, PT, PT, UP0, 0x40, 0x0 ;  /* 0x000000000000781c */ /* 0x000fe20003f6e808 */
[----:B------:R-:W-:Y:S01]  /*233c0*/  IMAD R13, R2, UR8, R13 ;  /* 0x00000008020d7c24 */ /* 0x000fe2000f8e020d */
[----:B------:R-:W-:Y:S01]  /*233d0*/  ULDC UR8, c[0x0][0x610] ;  /* 0x0001840000087ab9 */ /* 0x000fe20000000800 */
[----:B------:R-:W-:Y:S01]  /*233e0*/  LOP3.LUT R2, R11, UR4, RZ, 0xc0, !PT ;  /* 0x000000040b027c12 */ /* 0x000fe2000f8ec0ff */
[----:B------:R-:W-:Y:S01]  /*233f0*/  IMAD R8, R5, UR8, R8 ;  /* 0x0000000805087c24 */ /* 0x000fe2000f8e0208 */
[----:B------:R-:W-:-:S03]  /*23400*/  ULDC UR8, c[0x0][0x600] ;  /* 0x0001800000087ab9 */ /* 0x000fc60000000800 */
[----:B------:R-:W-:-:S05]  /*23410*/  IMAD R13, R13, UR8, R2 ;  /* 0x000000080d0d7c24 */ /* 0x000fca000f8e0202 */
[----:B------:R-:W-:Y:S02]  /*23420*/  SEL R2, R13, R8, P1 ;  /* 0x000000080d027207 */ /* 0x000fe40000800000 */
[----:B------:R-:W-:-:S07]  /*23430*/  SEL R3, R8, R13, P3 ;  /* 0x0000000d08037207 */ /* 0x000fce0001800000 */
.L_x_553:
[----:B------:R-:W-:Y:S05]  /*23440*/  BSYNC B1 ;  /* 0x0000000000017941 */ /* 0x000fea0003800000 */
.L_x_552:
[----:B------:R-:W-:-:S13]  /*23450*/  LOP3.LUT P1, RZ, R4, 0xff, RZ, 0xc0, !PT ;  /* 0x000000ff04ff7812 */ /* 0x000fda000782c0ff */
[----:B------:R-:W-:Y:S05]  /*23460*/  @P1 BRA `(.L_x_556) ;  /* 0xfffffff000f81947 */ /* 0x000fea000383ffff */
[----:B------:R-:W-:Y:S05]  /*23470*/  BSYNC B0 ;  /* 0x0000000000007941 */ /* 0x000fea0003800000 */
.L_x_544:
[----:B------:R-:W-:-:S03]  /*23480*/  UMOV UR8, 0xffffffff ;  /* 0xffffffff00087882 */ /* 0x000fc60000000000 */
[----:B------:R-:W-:Y:S05]  /*23490*/  BRA.DIV UR8, `(.L_x_557) ;  /* 0x0000000608407947 */ /* 0x000fea000b800000 */
[----:B------:R-:W-:-:S13]  /*234a0*/  ELECT P6, URZ, PT ;  /* 0x00000000003f782f */ /* 0x000fda00038c0000 */
.L_x_572:
[----:B------:R-:W-:Y:S04]  /*234b0*/  BSSY B0, `(.L_x_558) ;  /* 0x0000035000007945 */ /* 0x000fe80003800000 */
[----:B------:R-:W-:Y:S05]  /*234c0*/  @!P6 BRA `(.L_x_559) ;  /* 0x0000000000cce947 */ /* 0x000fea0003800000 */
[----:B------:R-:W-:-:S04]  /*234d0*/  ULOP3.LUT UR8, UR38, 0x2, URZ, 0xfc, !UPT ;  /* 0x0000000226087892 */ /* 0x000fc8000f8efc3f */
[----:B------:R-:W-:-:S06]  /*234e0*/  UISETP.NE.AND UP0, UPT, UR8, 0x3, UPT ;  /* 0x000000030800788c */ /* 0x000fcc000bf05270 */
[----:B------:R-:W-:-:S13]  /*234f0*/  PLOP3.LUT P0, PT, PT, PT, UP0, 0x80, 0x0 ;  /* 0x000000000000781c */ /* 0x000fda0003f0f008 */
[----:B------:R-:W-:Y:S05]  /*23500*/  @!P0 BRA `(.L_x_560) ;  /* 0x0000000000048947 */ /* 0x000fea0003800000 */
[----:B------:R-:W-:Y:S01]  /*23510*/  BPT.TRAP 0x1 ;  /* 0x000000040000795c */ /* 0x000fe20000300000 */
.L_x_560:
[----:B------:R-:W0:Y:S01]  /*23520*/  S2R R3, SR_CgaCtaId ;  /* 0x0000000000037919 */ /* 0x000e220000008800 */
[----:B------:R-:W-:-:S04]  /*23530*/  MOV R2, 0x400 ;  /* 0x0000040000027802 */ /* 0x000fc80000000f00 */
[----:B0-----:R-:W-:Y:S02]  /*23540*/  LEA R2, R3, R2, 0x18 ;  /* 0x0000000203027211 */ /* 0x001fe400078ec0ff */
[----:B------:R-:W-:-:S03]  /*23550*/  SHF.L.U32 R3, R0, 0x1f, RZ ;  /* 0x0000001f00037819 */ /* 0x000fc600000006ff */
[----:B------:R-:W-:-:S04]  /*23560*/  VIADD R2, R2, 0x28 ;  /* 0x0000002802027836 */ /* 0x000fc80000000000 */
[----:B------:R-:W-:-:S04]  /*23570*/  IMAD R4, R7, 0x8, R2 ;  /* 0x0000000807047824 */ /* 0x000fc800078e0202 */
[----:B------:R-:W0:Y:S02]  /*23580*/  SYNCS.PHASECHK.TRANS64.TRYWAIT P0, [R4+URZ], R3 ;  /* 0x00000003040075a7 */ /* 0x000e24000800017f */
[----:B0-----:R-:W-:Y:S05]  /*23590*/  @!P0 BRA `(.L_x_561) ;  /* 0x0000000400208947 */ /* 0x001fea0003800000 */
.L_x_573:
[----:B------:R-:W-:-:S04]  /*235a0*/  IADD3 R7, R7, 0x1, RZ ;  /* 0x0000000107077810 */ /* 0x000fc80007ffe0ff */
[----:B------:R-:W-:-:S04]  /*235b0*/  ISETP.NE.AND P0, PT, R7, 0x5, PT ;  /* 0x000000050700780c */ /* 0x000fc80003f05270 */
[----:B0-----:R-:W-:Y:S02]  /*235c0*/  SEL R3, RZ, 0x1, P0 ;  /* 0x00000001ff037807 */ /* 0x001fe40000000000 */
[----:B------:R-:W-:Y:S02]  /*235d0*/  SEL R7, R7, RZ, P0 ;  /* 0x000000ff07077207 */ /* 0x000fe40000000000 */
[----:B------:R-:W-:-:S03]  /*235e0*/  LOP3.LUT R4, R0, R3, RZ, 0x3c, !PT ;  /* 0x0000000300047212 */ /* 0x000fc600078e3cff */
[----:B------:R-:W-:Y:S01]  /*235f0*/  IMAD R3, R7, 0x8, R2 ;  /* 0x0000000807037824 */ /* 0x000fe200078e0202 */
[----:B------:R-:W-:-:S04]  /*23600*/  SHF.L.U32 R0, R4, 0x1f, RZ ;  /* 0x0000001f04007819 */ /* 0x000fc800000006ff */
[----:B------:R-:W0:Y:S02]  /*23610*/  SYNCS.PHASECHK.TRANS64.TRYWAIT P0, [R3+URZ], R0 ;  /* 0x00000000030075a7 */ /* 0x000e24000800017f */
[----:B0-----:R-:W-:Y:S05]  /*23620*/  @!P0 BRA `(.L_x_562) ;  /* 0x0000000400108947 */ /* 0x001fea0003800000 */
.L_x_574:
[----:B0-----:R-:W-:-:S05]  /*23630*/  VIADD R0, R7, 0x1 ;  /* 0x0000000107007836 */ /* 0x001fca0000000000 */
[----:B------:R-:W-:-:S04]  /*23640*/  ISETP.NE.AND P0, PT, R0, 0x5, PT ;  /* 0x000000050000780c */ /* 0x000fc80003f05270 */
[----:B------:R-:W-:Y:S02]  /*23650*/  SEL R3, RZ, 0x1, P0 ;  /* 0x00000001ff037807 */ /* 0x000fe40000000000 */
[----:B------:R-:W-:Y:S02]  /*23660*/  SEL R5, R0, RZ, P0 ;  /* 0x000000ff00057207 */ /* 0x000fe40000000000 */
[----:B------:R-:W-:Y:S02]  /*23670*/  LOP3.LUT R4, R4, R3, RZ, 0x3c, !PT ;  /* 0x0000000304047212 */ /* 0x000fe400078e3cff */
[----:B------:R-:W-:Y:S02]  /*23680*/  LEA R3, R5, R2, 0x3 ;  /* 0x0000000205037211 */ /* 0x000fe400078e18ff */
[----:B------:R-:W-:-:S04]  /*23690*/  SHF.L.U32 R0, R4, 0x1f, RZ ;  /* 0x0000001f04007819 */ /* 0x000fc800000006ff */
[----:B------:R-:W0:Y:S02]  /*236a0*/  SYNCS.PHASECHK.TRANS64.TRYWAIT P0, [R3+URZ], R0 ;  /* 0x00000000030075a7 */ /* 0x000e24000800017f */
[----:B0-----:R-:W-:Y:S05]  /*236b0*/  @!P0 BRA `(.L_x_563) ;  /* 0x0000000400008947 */ /* 0x001fea0003800000 */
.L_x_575:
[----:B0-----:R-:W-:-:S05]  /*236c0*/  VIADD R0, R5, 0x1 ;  /* 0x0000000105007836 */ /* 0x001fca0000000000 */
[----:B------:R-:W-:-:S04]  /*236d0*/  ISETP.NE.AND P0, PT, R0, 0x5, PT ;  /* 0x000000050000780c */ /* 0x000fc80003f05270 */
[----:B------:R-:W-:Y:S02]  /*236e0*/  SEL R3, RZ, 0x1, P0 ;  /* 0x00000001ff037807 */ /* 0x000fe40000000000 */
[----:B------:R-:W-:Y:S02]  /*236f0*/  SEL R5, R0, RZ, P0 ;  /* 0x000000ff00057207 */ /* 0x000fe40000000000 */
[----:B------:R-:W-:-:S03]  /*23700*/  LOP3.LUT R7, R4, R3, RZ, 0x3c, !PT ;  /* 0x0000000304077212 */ /* 0x000fc600078e3cff */
[----:B------:R-:W-:Y:S01]  /*23710*/  IMAD R3, R5, 0x8, R2 ;  /* 0x0000000805037824 */ /* 0x000fe200078e0202 */
[----:B------:R-:W-:-:S04]  /*23720*/  SHF.L.U32 R0, R7, 0x1f, RZ ;  /* 0x0000001f07007819 */ /* 0x000fc800000006ff */
[----:B------:R-:W0:Y:S02]  /*23730*/  SYNCS.PHASECHK.TRANS64.TRYWAIT P0, [R3+URZ], R0 ;  /* 0x00000000030075a7 */ /* 0x000e24000800017f */
[----:B0-----:R-:W-:Y:S05]  /*23740*/  @!P0 BRA `(.L_x_564) ;  /* 0x0000000000f08947 */ /* 0x001fea0003800000 */
.L_x_576:
[----:B0-----:R-:W-:-:S04]  /*23750*/  IADD3 R0, R5, 0x1, RZ ;  /* 0x0000000105007810 */ /* 0x001fc80007ffe0ff */
[----:B------:R-:W-:-:S04]  /*23760*/  ISETP.NE.AND P0, PT, R0, 0x5, PT ;  /* 0x000000050000780c */ /* 0x000fc80003f05270 */
[----:B------:R-:W-:Y:S02]  /*23770*/  SEL R4, RZ, 0x1, P0 ;  /* 0x00000001ff047807 */ /* 0x000fe40000000000 */
[----:B------:R-:W-:Y:S02]  /*23780*/  SEL R3, R0, RZ, P0 ;  /* 0x000000ff00037207 */ /* 0x000fe40000000000 */
[----:B------:R-:W-:-:S03]  /*23790*/  LOP3.LUT R0, R7, R4, RZ, 0x3c, !PT ;  /* 0x0000000407007212 */ /* 0x000fc600078e3cff */
[----:B------:R-:W-:Y:S01]  /*237a0*/  IMAD R3, R3, 0x8, R2 ;  /* 0x0000000803037824 */ /* 0x000fe200078e0202 */
[----:B------:R-:W-:-:S07]  /*237b0*/  SHF.L.U32 R0, R0, 0x1f, RZ ;  /* 0x0000001f00007819 */ /* 0x000fce00000006ff */
.L_x_565:
[----:B0-----:R0:W1:Y:S02]  /*237c0*/  SYNCS.PHASECHK.TRANS64.TRYWAIT P0, [R3+URZ], R0 ;  /* 0x00000000030075a7 */ /* 0x001064000800017f */
[----:B-1----:R-:W-:Y:S05]  /*237d0*/  @!P0 NANOSLEEP.SYNCS 0x989680 ;  /* 0x009896800000895d */ /* 0x002fea0003900000 */
[----:B------:R-:W1:Y:S02]  /*237e0*/  @!P0 SYNCS.PHASECHK.TRANS64 P0, [R3+URZ], R0 ;  /* 0x00000000030085a7 */ /* 0x000e64000800007f */
[----:B-1----:R-:W-:Y:S05]  /*237f0*/  @!P0 BRA `(.L_x_565) ;  /* 0xfffffffc00f08947 */ /* 0x002fea000383ffff */
.L_x_559:
[----:B------:R-:W-:Y:S05]  /*23800*/  BSYNC B0 ;  /* 0x0000000000007941 */ /* 0x000fea0003800000 */
.L_x_558:
[----:B------:R-:W-:Y:S05]  /*23810*/  EXIT ;  /* 0x000000000000794d */ /* 0x000fea0003800000 */
.L_x_17:
[----:B-1----:R1:W4:Y:S02]  /*23820*/  SYNCS.PHASECHK.TRANS64.TRYWAIT P1, [R3+URZ], R0 ;  /* 0x00000000030075a7 */ /* 0x002324000802017f */
[----:B----4-:R-:W-:Y:S05]  /*23830*/  @!P1 NANOSLEEP.SYNCS 0x989680 ;  /* 0x009896800000995d */ /* 0x010fea0003900000 */
[----:B------:R-:W4:Y:S02]  /*23840*/  @!P1 SYNCS.PHASECHK.TRANS64 P1, [R3+URZ], R0 ;  /* 0x00000000030095a7 */ /* 0x000f24000802007f */
[----:B----4-:R-:W-:Y:S05]  /*23850*/  @!P1 BRA `(.L_x_17) ;  /* 0xfffffffc00f09947 */ /* 0x010fea000383ffff */
[----:B------:R-:W-:Y:S05]  /*23860*/  BRA `(.L_x_16) ;  /* 0xfffffdd800f47947 */ /* 0x000fea000383ffff */
.L_x_22:
[----:B-1----:R-:W-:-:S04]  /*23870*/  IMAD.U32 R4, RZ, RZ, UR10 ;  /* 0x0000000aff047e24 */ /* 0x002fc8000f8e00ff */
[----:B------:R1:W2:Y:S03]  /*23880*/  SYNCS.PHASECHK.TRANS64.TRYWAIT P1, [R4+URZ], R3 ;  /* 0x00000003040075a7 */ /* 0x0002a6000802017f */
[----:B--2---:R-:W-:Y:S05]  /*23890*/  @!P1 NANOSLEEP.SYNCS 0x989680 ;  /* 0x009896800000995d */ /* 0x004fea0003900000 */
[----:B------:R-:W2:Y:S02]  /*238a0*/  @!P1 SYNCS.PHASECHK.TRANS64 P1, [R4+URZ], R3 ;  /* 0x00000003040095a7 */ /* 0x000ea4000802007f */
[----:B--2---:R-:W-:Y:S05]  /*238b0*/  @!P1 BRA `(.L_x_22) ;  /* 0xfffffffc00ec9947 */ /* 0x004fea000383ffff */
[----:B------:R-:W-:Y:S05]  /*238c0*/  BRA `(.L_x_21) ;  /* 0xfffffe5000647947 */ /* 0x000fea000383ffff */
.L_x_545:
[----:B------:R-:W-:Y:S01]  /*238d0*/  BSSY B1, `(.L_x_566) ;  /* 0x0000006000017945 */ /* 0x000fe20003800000 */
[----:B------:R-:W-:-:S07]  /*238e0*/  MOV R15, 0xffffffff ;  /* 0xffffffff000f7802 */ /* 0x000fce0000000f00 */
[----:B------:R-:W-:Y:S05]  /*238f0*/  WARPSYNC.COLLECTIVE R15, `(.L_x_567) ;  /* 0x000000000f0c7348 */ /* 0x000fea0003c00000 */
[----:B------:R-:W-:Y:S02]  /*23900*/  ELECT P6, UR62, PT ;  /* 0x00000000003e782f */ /* 0x000fe400038c0000 */
[----:B------:R-:W-:Y:S01]  /*23910*/  MOV R14, UR62 ;  /* 0x0000003e000e7c02 */ /* 0x000fe20008000f00 */
[----:B------:R-:W-:Y:S10]  /*23920*/  ENDCOLLECTIVE ;  /* 0x000000000000791b */ /* 0x000ff40003800000 */
.L_x_567:
[----:B------:R-:W-:Y:S05]  /*23930*/  BSYNC B1 ;  /* 0x0000000000017941 */ /* 0x000fea0003800000 */
.L_x_566:
[----:B------:R-:W-:Y:S05]  /*23940*/  BRA `(.L_x_568) ;  /* 0xffffffec00cc7947 */ /* 0x000fea000383ffff */
.L_x_548:
[----:B-1----:R1:W2:Y:S02]  /*23950*/  SYNCS.PHASECHK.TRANS64.TRYWAIT P1, [R14+URZ+0x28], R11 ;  /* 0x0000280b0e0075a7 */ /* 0x0022a4000802017f */
[----:B--2---:R-:W-:Y:S05]  /*23960*/  @!P1 NANOSLEEP.SYNCS 0x989680 ;  /* 0x009896800000995d */ /* 0x004fea0003900000 */
[----:B------:R-:W2:Y:S02]  /*23970*/  @!P1 SYNCS.PHASECHK.TRANS64 P1, [R14+URZ+0x28], R11 ;  /* 0x0000280b0e0095a7 */ /* 0x000ea4000802007f */
[----:B--2---:R-:W-:Y:S05]  /*23980*/  @!P1 BRA `(.L_x_548) ;  /* 0xfffffffc00f09947 */ /* 0x004fea000383ffff */
[----:B------:R-:W-:Y:S05]  /*23990*/  BRA `(.L_x_569) ;  /* 0xfffffff000007947 */ /* 0x000fea000383ffff */
.L_x_557:
[----:B------:R-:W-:Y:S01]  /*239a0*/  BSSY B0, `(.L_x_570) ;  /* 0x0000006000007945 */ /* 0x000fe20003800000 */
[----:B------:R-:W-:-:S07]  /*239b0*/  IMAD.MOV.U32 R15, RZ, RZ, -0x1 ;  /* 0xffffffffff0f7424 */ /* 0x000fce00078e00ff */
[----:B------:R-:W-:Y:S05]  /*239c0*/  WARPSYNC.COLLECTIVE R15, `(.L_x_571) ;  /* 0x000000000f0c7348 */ /* 0x000fea0003c00000 */
[----:B------:R-:W-:Y:S02]  /*239d0*/  ELECT P6, UR62, PT ;  /* 0x00000000003e782f */ /* 0x000fe400038c0000 */
[----:B------:R-:W-:Y:S01]  /*239e0*/  MOV R14, UR62 ;  /* 0x0000003e000e7c02 */ /* 0x000fe20008000f00 */
[----:B------:R-:W-:Y:S10]  /*239f0*/  ENDCOLLECTIVE ;  /* 0x000000000000791b */ /* 0x000ff40003800000 */
.L_x_571:
[----:B------:R-:W-:Y:S05]  /*23a00*/  BSYNC B0 ;  /* 0x0000000000007941 */ /* 0x000fea0003800000 */
.L_x_570:
[----:B------:R-:W-:Y:S05]  /*23a10*/  BRA `(.L_x_572) ;  /* 0xfffffff800a47947 */ /* 0x000fea000383ffff */
.L_x_561:
[----:B0-----:R0:W1:Y:S02]  /*23a20*/  SYNCS.PHASECHK.TRANS64.TRYWAIT P0, [R4+URZ], R3 ;  /* 0x00000003040075a7 */ /* 0x001064000800017f */
[----:B-1----:R-:W-:Y:S05]  /*23a30*/  @!P0 NANOSLEEP.SYNCS 0x989680 ;  /* 0x009896800000895d */ /* 0x002fea0003900000 */
[----:B------:R-:W1:Y:S02]  /*23a40*/  @!P0 SYNCS.PHASECHK.TRANS64 P0, [R4+URZ], R3 ;  /* 0x00000003040085a7 */ /* 0x000e64000800007f */
[----:B-1----:R-:W-:Y:S05]  /*23a50*/  @!P0 BRA `(.L_x_561) ;  /* 0xfffffffc00f08947 */ /* 0x002fea000383ffff */
[----:B------:R-:W-:Y:S05]  /*23a60*/  BRA `(.L_x_573) ;  /* 0xfffffff800cc7947 */ /* 0x000fea000383ffff */
.L_x_562:
[----:B0-----:R0:W1:Y:S02]  /*23a70*/  SYNCS.PHASECHK.TRANS64.TRYWAIT P0, [R3+URZ], R0 ;  /* 0x00000000030075a7 */ /* 0x001064000800017f */
[----:B-1----:R-:W-:Y:S05]  /*23a80*/  @!P0 NANOSLEEP.SYNCS 0x989680 ;  /* 0x009896800000895d */ /* 0x002fea0003900000 */
[----:B------:R-:W1:Y:S02]  /*23a90*/  @!P0 SYNCS.PHASECHK.TRANS64 P0, [R3+URZ], R0 ;  /* 0x00000000030085a7 */ /* 0x000e64000800007f */
[----:B-1----:R-:W-:Y:S05]  /*23aa0*/  @!P0 BRA `(.L_x_562) ;  /* 0xfffffffc00f08947 */ /* 0x002fea000383ffff */
[----:B------:R-:W-:Y:S05]  /*23ab0*/  BRA `(.L_x_574) ;  /* 0xfffffff800dc7947 */ /* 0x000fea000383ffff */
.L_x_563:
[----:B0-----:R0:W1:Y:S02]  /*23ac0*/  SYNCS.PHASECHK.TRANS64.TRYWAIT P0, [R3+URZ], R0 ;  /* 0x00000000030075a7 */ /* 0x001064000800017f */
[----:B-1----:R-:W-:Y:S05]  /*23ad0*/  @!P0 NANOSLEEP.SYNCS 0x989680 ;  /* 0x009896800000895d */ /* 0x002fea0003900000 */
[----:B------:R-:W1:Y:S02]  /*23ae0*/  @!P0 SYNCS.PHASECHK.TRANS64 P0, [R3+URZ], R0 ;  /* 0x00000000030085a7 */ /* 0x000e64000800007f */
[----:B-1----:R-:W-:Y:S05]  /*23af0*/  @!P0 BRA `(.L_x_563) ;  /* 0xfffffffc00f08947 */ /* 0x002fea000383ffff */
[----:B------:R-:W-:Y:S05]  /*23b00*/  BRA `(.L_x_575) ;  /* 0xfffffff800ec7947 */ /* 0x000fea000383ffff */
.L_x_564:
[----:B0-----:R0:W1:Y:S02]  /*23b10*/  SYNCS.PHASECHK.TRANS64.TRYWAIT P0, [R3+URZ], R0 ;  /* 0x00000000030075a7 */ /* 0x001064000800017f */
[----:B-1----:R-:W-:Y:S05]  /*23b20*/  @!P0 NANOSLEEP.SYNCS 0x989680 ;  /* 0x009896800000895d */ /* 0x002fea0003900000 */
[----:B------:R-:W1:Y:S02]  /*23b30*/  @!P0 SYNCS.PHASECHK.TRANS64 P0, [R3+URZ], R0 ;  /* 0x00000000030085a7 */ /* 0x000e64000800007f */
[----:B-1----:R-:W-:Y:S05]  /*23b40*/  @!P0 BRA `(.L_x_564) ;  /* 0xfffffffc00f08947 */ /* 0x002fea000383ffff */
[----:B------:R-:W-:Y:S05]  /*23b50*/  BRA `(.L_x_576) ;  /* 0xfffffff800fc7947 */ /* 0x000fea000383ffff */
.L_x_577:
[----:B------:R-:W-:-:S00]  /*23b60*/  BRA `(.L_x_577) ;  /* 0xfffffffc00fc7947 */ /* 0x000fc0000383ffff */
[----:B------:R-:W-:-:S00]  /*23b70*/  NOP ;  /* 0x0000000000007918 */ /* 0x000fc00000000000 */
        /* <DEDUP_REMOVED lines=8> */
.L_x_578:


//--------------------- .nv.global.init           --------------------------
	.section	.nv.global.init,"aw",@progbits
.nv.global.init:
	.type		$str$22,@object
	.size		$str$22,($str$23 - $str$22)
$str$22:
        /*0000*/ 	.byte	0x6b, 0x5f, 0x74, 0x69, 0x6c, 0x65, 0x5f, 0x63, 0x6f, 0x75, 0x6e, 0x74, 0x20, 0x3e, 0x3d, 0x20
        /*0010*/ 	.byte	0x31, 0x00
	.type		$str$23,@object
	.size		$str$23,(__unnamed_1 - $str$23)
$str$23:
        /*0012*/ 	.byte	0x2f, 0x74, 0x6d, 0x70, 0x2f, 0x63, 0x75, 0x74, 0x6c, 0x61, 0x73, 0x73, 0x5f, 0x73, 0x77, 0x65
        /*0022*/ 	.byte	0x65, 0x70, 0x5f, 0x73, 0x72, 0x63, 0x2f, 0x69, 0x6e, 0x63, 0x6c, 0x75, 0x64, 0x65, 0x2f, 0x63
        /*0032*/ 	.byte	0x75, 0x74, 0x6c, 0x61, 0x73, 0x73, 0x2f, 0x67, 0x65, 0x6d, 0x6d, 0x2f, 0x63, 0x6f, 0x6c, 0x6c
        /*0042*/ 	.byte	0x65, 0x63, 0x74, 0x69, 0x76, 0x65, 0x2f, 0x73, 0x6d, 0x39, 0x30, 0x5f, 0x6d, 0x6d, 0x61, 0x5f
        /*0052*/ 	.byte	0x74, 0x6d, 0x61, 0x5f, 0x67, 0x6d, 0x6d, 0x61, 0x5f, 0x73, 0x73, 0x5f, 0x77, 0x61, 0x72, 0x70
        /*0062*/ 	.byte	0x73, 0x70, 0x65, 0x63, 0x69, 0x61, 0x6c, 0x69, 0x7a, 0x65, 0x64, 0x2e, 0x68, 0x70, 0x70, 0x00
	.type		__unnamed_1,@object
	.size		__unnamed_1,(.L_0 - __unnamed_1)
__unnamed_1:
        /* <DEDUP_REMOVED lines=181> */
        /*0bc2*/ 	.byte	0x64, 0x65, 0x6e, 0x74, 0x69, 0x74, 0x79, 0x5d, 0x00
.L_0:


//--------------------- .nv.shared._ZN7cutlass13device_kernelINS_4gemm6kernel13GemmUniversalIN4cute5tupleIJiiiiEEENS1_10collective13CollectiveMmaINS1_34MainloopSm90TmaGmmaWarpSpecializedILi5ENS5_IJNS4_1CILi1EEESB_SB_EEENS1_35KernelTmaWarpSpecializedCooperativeEEENS5_IJNSA_ILi256EEESF_NSA_ILi128EEEEEENS_10bfloat16_tENS5_IJlSB_lEEESI_SJ_NS4_8TiledMMAINS4_8MMA_AtomIJNS4_4SM904GMMA28MMA_64x256x16_F32BF16BF16_SSILNSN_5MajorE0ELSP_0ELNSN_7ScaleInE1ELSQ_1EEEEEENS4_6LayoutINS5_IJNSA_ILi2EEESB_SB_EEENS5_IJSB_NSA_ILi0EEESW_EEEEENS5_IJNS4_10UnderscoreESZ_SZ_EEEEENS4_13SM90_TMA_LOADENS4_14ComposedLayoutINS4_7SwizzleILi3ELi4ELi3EEENS4_18smem_ptr_flag_bitsILi16EEENST_INS5_IJNSA_ILi8EEENSA_ILi64EEEEEENS5_IJS19_SB_EEEEEEEvNS4_8identityES12_S1D_vS1E_EENS_8epilogue10collective6detail29Sm90TmaWarpSpecializedAdapterINS1H_15DefaultEpilogueISI_SJ_SJ_NS1G_6thread17LinearCombinationISI_Li1EffLNS1L_9ScaleType4KindE0ELNS_15FloatRoundStyleE2ESI_EENS1_15EpilogueDefaultEEEEEvvEEEEvNT_6ParamsE --------------------------
	.section	.nv.shared._ZN7cutlass13device_kernelINS_4gemm6kernel13GemmUniversalIN4cute5tupleIJiiiiEEENS1_10collective13CollectiveMmaINS1_34MainloopSm90TmaGmmaWarpSpecializedILi5ENS5_IJNS4_1CILi1EEESB_SB_EEENS1_35KernelTmaWarpSpecializedCooperativeEEENS5_IJNSA_ILi256EEESF_NSA_ILi128EEEEEENS_10bfloat16_tENS5_IJlSB_lEEESI_SJ_NS4_8TiledMMAINS4_8MMA_AtomIJNS4_4SM904GMMA28MMA_64x256x16_F32BF16BF16_SSILNSN_5MajorE0ELSP_0ELNSN_7ScaleInE1ELSQ_1EEEEEENS4_6LayoutINS5_IJNSA_ILi2EEESB_SB_EEENS5_IJSB_NSA_ILi0EEESW_EEEEENS5_IJNS4_10UnderscoreESZ_SZ_EEEEENS4_13SM90_TMA_LOADENS4_14ComposedLayoutINS4_7SwizzleILi3ELi4ELi3EEENS4_18smem_ptr_flag_bitsILi16EEENST_INS5_IJNSA_ILi8EEENSA_ILi64EEEEEENS5_IJS19_SB_EEEEEEEvNS4_8identityES12_S1D_vS1E_EENS_8epilogue10collective6detail29Sm90TmaWarpSpecializedAdapterINS1H_15DefaultEpilogueISI_SJ_SJ_NS1G_6thread17LinearCombinationISI_Li1EffLNS1L_9ScaleType4KindE0ELNS_15FloatRoundStyleE2ESI_EENS1_15EpilogueDefaultEEEEEvvEEEEvNT_6ParamsE,"aw",@nobits
	.sectionflags	@""
	.align	16
	.zero		1024


//--------------------- .nv.shared.reserved.0     --------------------------
	.section	.nv.shared.reserved.0,"aw",@nobits
	.weak		__nv_reservedSMEM_offset_0_alias
	.size		__nv_reservedSMEM_offset_0_alias, 0, 0
	.other		__nv_reservedSMEM_offset_0_alias,@"STO_CUDA_RESERVED_SHARED STV_DEFAULT"
__nv_reservedSMEM_offset_0_alias:
	.zero		0


//--------------------- .nv.global                --------------------------
	.section	.nv.global,"aw",@nobits
.nv.global:
	.type		_ZN39_INTERNAL_8d06d391_4_k_cu_cb2883f2_32214cute1_E,@object
	.size		_ZN39_INTERNAL_8d06d391_4_k_cu_cb2883f2_32214cute1_E,(_ZN39_INTERNAL_8d06d391_4_k_cu_cb2883f2_32214cuda3std3__45__cpo6cbeginE - _ZN39_INTERNAL_8d06d391_4_k_cu_cb2883f2_32214cute1_E)
_ZN39_INTERNAL_8d06d391_4_k_cu_cb2883f2_32214cute1_E:
	.zero		1
	.type		_ZN39_INTERNAL_8d06d391_4_k_cu_cb2883f2_32214cuda3std3__45__cpo6cbeginE,@object
	.size		_ZN39_INTERNAL_8d06d391_4_k_cu_cb2883f2_32214cuda3std3__45__cpo6cbeginE,(_ZN39_INTERNAL_8d06d391_4_k_cu_cb2883f2_32214cuda3std3__48in_placeE - _ZN39_INTERNAL_8d06d391_4_k_cu_cb2883f2_32214cuda3std3__45__cpo6cbeginE)
_ZN39_INTERNAL_8d06d391_4_k_cu_cb2883f2_32214cuda3std3__45__cpo6cbeginE:
	.zero		1
	.type		_ZN39_INTERNAL_8d06d391_4_k_cu_cb2883f2_32214cuda3std3__48in_placeE,@object
	.size		_ZN39_INTERNAL_8d06d391_4_k_cu_cb2883f2_32214cuda3std3__48in_placeE,(_ZN39_INTERNAL_8d06d391_4_k_cu_cb2883f2_32214cuda3std6ranges3__45__cpo9iter_moveE - _ZN39_INTERNAL_8d06d391_4_k_cu_cb2883f2_32214cuda3std3__48in_placeE)
_ZN39_INTERNAL_8d06d391_4_k_cu_cb2883f2_32214cuda3std3__48in_placeE:
	.zero		1
	.type		_ZN39_INTERNAL_8d06d391_4_k_cu_cb2883f2_32214cuda3std6ranges3__45__cpo9iter_moveE,@object
	.size		_ZN39_INTERNAL_8d06d391_4_k_cu_cb2883f2_32214cuda3std6ranges3__45__cpo9iter_moveE,(_ZN39_INTERNAL_8d06d391_4_k_cu_cb2883f2_32214cuda3std3__45__cpo5beginE - _ZN39_INTERNAL_8d06d391_4_k_cu_cb2883f2_32214cuda3std6ranges3__45__cpo9iter_moveE)
_ZN39_INTERNAL_8d06d391_4_k_cu_cb2883f2_32214cuda3std6ranges3__45__cpo9iter_moveE:
	.zero		1
	.type		_ZN39_INTERNAL_8d06d391_4_k_cu_cb2883f2_32214cuda3std3__45__cpo5beginE,@object
	.size		_ZN39_INTERNAL_8d06d391_4_k_cu_cb2883f2_32214cuda3std3__45__cpo5beginE,(_ZN39_INTERNAL_8d06d391_4_k_cu_cb2883f2_32214cuda3std3__441_GLOBAL__N__8d06d391_4_k_cu_cb2883f2_32216ignoreE - _ZN39_INTERNAL_8d06d391_4_k_cu_cb2883f2_32214cuda3std3__45__cpo5beginE)
_ZN39_INTERNAL_8d06d391_4_k_cu_cb2883f2_32214cuda3std3__45__cpo5beginE:
	.zero		1
	.type		_ZN39_INTERNAL_8d06d391_4_k_cu_cb2883f2_32214cuda3std3__441_GLOBAL__N__8d06d391_4_k_cu_cb2883f2_32216ignoreE,@object
	.size		_ZN39_INTERNAL_8d06d391_4_k_cu_cb2883f2_32214cuda3std3__441_GLOBAL__N__8d06d391_4_k_cu_cb2883f2_32216ignoreE,(_ZN39_INTERNAL_8d06d391_4_k_cu_cb2883f2_32214cute7productE - _ZN39_INTERNAL_8d06d391_4_k_cu_cb2883f2_32214cuda3std3__441_GLOBAL__N__8d06d391_4_k_cu_cb2883f2_32216ignoreE)
_ZN39_INTERNAL_8d06d391_4_k_cu_cb2883f2_32214cuda3std3__441_GLOBAL__N__8d06d391_4_k_cu_cb2883f2_32216ignoreE:
	.zero		1
	.type		_ZN39_INTERNAL_8d06d391_4_k_cu_cb2883f2_32214cute7productE,@object
	.size		_ZN39_INTERNAL_8d06d391_4_k_cu_cb2883f2_32214cute7productE,(_ZN39_INTERNAL_8d06d391_4_k_cu_cb2883f2_32214cuda3std3__45__cpo3endE - _ZN39_INTERNAL_8d06d391_4_k_cu_cb2883f2_32214cute7productE)
_ZN39_INTERNAL_8d06d391_4_k_cu_cb2883f2_32214cute7productE:
	.zero		1
	.type		_ZN39_INTERNAL_8d06d391_4_k_cu_cb2883f2_32214cuda3std3__45__cpo3endE,@object
	.size		_ZN39_INTERNAL_8d06d391_4_k_cu_cb2883f2_32214cuda3std3__45__cpo3endE,(_ZN39_INTERNAL_8d06d391_4_k_cu_cb2883f2_32214cuda3std3__419piecewise_constructE - _ZN39_INTERNAL_8d06d391_4_k_cu_cb2883f2_32214cuda3std3__45__cpo3endE)
_ZN39_INTERNAL_8d06d391_4_k_cu_cb2883f2_32214cuda3std3__45__cpo3endE:
	.zero		1
	.type		_ZN39_INTERNAL_8d06d391_4_k_cu_cb2883f2_32214cuda3std3__419piecewise_constructE,@object
	.size		_ZN39_INTERNAL_8d06d391_4_k_cu_cb2883f2_32214cuda3std3__419piecewise_constructE,(_ZN39_INTERNAL_8d06d391_4_k_cu_cb2883f2_32214cuda3std3__45__cpo4cendE - _ZN39_INTERNAL_8d06d391_4_k_cu_cb2883f2_32214cuda3std3__419piecewise_constructE)
_ZN39_INTERNAL_8d06d391_4_k_cu_cb2883f2_32214cuda3std3__419piecewise_constructE:
	.zero		1
	.type		_ZN39_INTERNAL_8d06d391_4_k_cu_cb2883f2_32214cuda3std3__45__cpo4cendE,@object
	.size		_ZN39_INTERNAL_8d06d391_4_k_cu_cb2883f2_32214cuda3std3__45__cpo4cendE,(_ZN39_INTERNAL_8d06d391_4_k_cu_cb2883f2_32214cuda3std6ranges3__45__cpo4swapE - _ZN39_INTERNAL_8d06d391_4_k_cu_cb2883f2_32214cuda3std3__45__cpo4cendE)
_ZN39_INTERNAL_8d06d391_4_k_cu_cb2883f2_32214cuda3std3__45__cpo4cendE:
	.zero		1
	.type		_ZN39_INTERNAL_8d06d391_4_k_cu_cb2883f2_32214cuda3std6ranges3__45__cpo4swapE,@object
	.size		_ZN39_INTERNAL_8d06d391_4_k_cu_cb2883f2_32214cuda3std6ranges3__45__cpo4swapE,(.L_8 - _ZN39_INTERNAL_8d06d391_4_k_cu_cb2883f2_32214cuda3std6ranges3__45__cpo4swapE)
_ZN39_INTERNAL_8d06d391_4_k_cu_cb2883f2_32214cuda3std6ranges3__45__cpo4swapE:
	.zero		1
.L_8:


//--------------------- .nv.constant0._ZN7cutlass13device_kernelINS_4gemm6kernel13GemmUniversalIN4cute5tupleIJiiiiEEENS1_10collective13CollectiveMmaINS1_34MainloopSm90TmaGmmaWarpSpecializedILi5ENS5_IJNS4_1CILi1EEESB_SB_EEENS1_35KernelTmaWarpSpecializedCooperativeEEENS5_IJNSA_ILi256EEESF_NSA_ILi128EEEEEENS_10bfloat16_tENS5_IJlSB_lEEESI_SJ_NS4_8TiledMMAINS4_8MMA_AtomIJNS4_4SM904GMMA28MMA_64x256x16_F32BF16BF16_SSILNSN_5MajorE0ELSP_0ELNSN_7ScaleInE1ELSQ_1EEEEEENS4_6LayoutINS5_IJNSA_ILi2EEESB_SB_EEENS5_IJSB_NSA_ILi0EEESW_EEEEENS5_IJNS4_10UnderscoreESZ_SZ_EEEEENS4_13SM90_TMA_LOADENS4_14ComposedLayoutINS4_7SwizzleILi3ELi4ELi3EEENS4_18smem_ptr_flag_bitsILi16EEENST_INS5_IJNSA_ILi8EEENSA_ILi64EEEEEENS5_IJS19_SB_EEEEEEEvNS4_8identityES12_S1D_vS1E_EENS_8epilogue10collective6detail29Sm90TmaWarpSpecializedAdapterINS1H_15DefaultEpilogueISI_SJ_SJ_NS1G_6thread17LinearCombinationISI_Li1EffLNS1L_9ScaleType4KindE0ELNS_15FloatRoundStyleE2ESI_EENS1_15EpilogueDefaultEEEEEvvEEEEvNT_6ParamsE --------------------------
	.section	.nv.constant0._ZN7cutlass13device_kernelINS_4gemm6kernel13GemmUniversalIN4cute5tupleIJiiiiEEENS1_10collective13CollectiveMmaINS1_34MainloopSm90TmaGmmaWarpSpecializedILi5ENS5_IJNS4_1CILi1EEESB_SB_EEENS1_35KernelTmaWarpSpecializedCooperativeEEENS5_IJNSA_ILi256EEESF_NSA_ILi128EEEEEENS_10bfloat16_tENS5_IJlSB_lEEESI_SJ_NS4_8TiledMMAINS4_8MMA_AtomIJNS4_4SM904GMMA28MMA_64x256x16_F32BF16BF16_SSILNSN_5MajorE0ELSP_0ELNSN_7ScaleInE1ELSQ_1EEEEEENS4_6LayoutINS5_IJNSA_ILi2EEESB_SB_EEENS5_IJSB_NSA_ILi0EEESW_EEEEENS5_IJNS4_10UnderscoreESZ_SZ_EEEEENS4_13SM90_TMA_LOADENS4_14ComposedLayoutINS4_7SwizzleILi3ELi4ELi3EEENS4_18smem_ptr_flag_bitsILi16EEENST_INS5_IJNSA_ILi8EEENSA_ILi64EEEEEENS5_IJS19_SB_EEEEEEEvNS4_8identityES12_S1D_vS1E_EENS_8epilogue10collective6detail29Sm90TmaWarpSpecializedAdapterINS1H_15DefaultEpilogueISI_SJ_SJ_NS1G_6thread17LinearCombinationISI_Li1EffLNS1L_9ScaleType4KindE0ELNS_15FloatRoundStyleE2ESI_EENS1_15EpilogueDefaultEEEEEvvEEEEvNT_6ParamsE,"a",@progbits
	.sectionflags	@""
	.align	4
.nv.constant0._ZN7cutlass13device_kernelINS_4gemm6kernel13GemmUniversalIN4cute5tupleIJiiiiEEENS1_10collective13CollectiveMmaINS1_34MainloopSm90TmaGmmaWarpSpecializedILi5ENS5_IJNS4_1CILi1EEESB_SB_EEENS1_35KernelTmaWarpSpecializedCooperativeEEENS5_IJNSA_ILi256EEESF_NSA_ILi128EEEEEENS_10bfloat16_tENS5_IJlSB_lEEESI_SJ_NS4_8TiledMMAINS4_8MMA_AtomIJNS4_4SM904GMMA28MMA_64x256x16_F32BF16BF16_SSILNSN_5MajorE0ELSP_0ELNSN_7ScaleInE1ELSQ_1EEEEEENS4_6LayoutINS5_IJNSA_ILi2EEESB_SB_EEENS5_IJSB_NSA_ILi0EEESW_EEEEENS5_IJNS4_10UnderscoreESZ_SZ_EEEEENS4_13SM90_TMA_LOADENS4_14ComposedLayoutINS4_7SwizzleILi3ELi4ELi3EEENS4_18smem_ptr_flag_bitsILi16EEENST_INS5_IJNSA_ILi8EEENSA_ILi64EEEEEENS5_IJS19_SB_EEEEEEEvNS4_8identityES12_S1D_vS1E_EENS_8epilogue10collective6detail29Sm90TmaWarpSpecializedAdapterINS1H_15DefaultEpilogueISI_SJ_SJ_NS1G_6thread17LinearCombinationISI_Li1EffLNS1L_9ScaleType4KindE0ELNS_15FloatRoundStyleE2ESI_EENS1_15EpilogueDefaultEEEEEvvEEEEvNT_6ParamsE:
	.zero		1664


//--------------------- SYMBOLS --------------------------

	.type		.nv.reservedSmem.offset0,@object
	.size		.nv.reservedSmem.offset0,0x4
	.type		__assertfail,@function
